	.target	sm_100a

	.elftype	@"ET_EXEC"


//--------------------- .note.nv.tkinfo           --------------------------
	.section	.note.nv.tkinfo,"",@"SHT_NOTE"
	.sectionflags	@"SHF_NOTE_NV_TKINFO"
	.tkinfo
        /*0018*/ 	.word	0x00000002
        /*0030*/ 	.string	""
        /*0030*/ 	.string	"ptxas"
        /*0030*/ 	.string	"Cuda compilation tools, release 13.0, V13.0.88"
        /*0030*/ 	.string	"Build cuda_13.0.r13.0/compiler.36424714_0"
        /*0030*/ 	.string	"-arch sm_100a -m 64 "



//--------------------- .note.nv.cuinfo           --------------------------
	.section	.note.nv.cuinfo,"",@"SHT_NOTE"
	.sectionflags	@"SHF_NOTE_NV_CUINFO"
        /*0018*/ 	.short	0x0002
        /*001a*/ 	.short	0x0064
        /*001c*/ 	.short	0x0082
	.zero		2


//--------------------- .nv.info                  --------------------------
	.section	.nv.info,"",@"SHT_CUDA_INFO"
	.align	4


	//----- nvinfo : EIATTR_REGCOUNT
	.align		4
        /*0000*/ 	.byte	0x04, 0x2f
        /*0002*/ 	.short	(.L_19 - .L_18)
	.align		4
.L_18:
        /*0004*/ 	.word	index@(_ZN7cutlass13device_kernelINS_4gemm6kernel13GemmUniversalIN4cute5tupleIJiiiiEEENS1_10collective13CollectiveMmaINS1_35MainloopSm100TmaUmmaWarpSpecializedILi4ELi2ELi4ENS5_IJNS4_1CILi2EEENSA_ILi1EEESC_EEEEENS5_IJNSA_ILi64EEENSA_ILi32EEENSA_ILi256EEEEEENS_10bfloat16_tENS5_IJlSC_lEEESJ_SK_NS4_8TiledMMAINS4_8MMA_AtomIJNS4_20SM100_MMA_F16BF16_SSISJ_SJ_fLi64ELi32ELNS4_4UMMA5MajorE0ELSP_0ELNSO_7ScaleInE0ELSQ_0EEEEEENS4_6LayoutINS5_IJSC_SC_SC_EEENS5_IJNSA_ILi0EEESV_SV_EEEEENS5_IJNS4_10UnderscoreESY_SY_EEEEENS4_13SM90_TMA_LOADENS4_14ComposedLayoutINS4_7SwizzleILi3ELi4ELi3EEENS4_18smem_ptr_flag_bitsILi16EEENST_INS5_IJNSA_ILi8EEESF_EEENS5_IJSF_SC_EEEEEEEvNS4_8identityENS4_23SM90_TMA_LOAD_MULTICASTES1B_vS1C_EENS_8epilogue10collective18CollectiveEpilogueINS1F_23Sm100TmaWarpSpecializedILi2ELi1ELi16ELb1ELb0EEEJSI_NS5_IJNST_ISF_SC_EENST_ISG_SC_EEEEESJ_SK_SJ_SK_NS1F_6fusion15FusionCallbacksIS1J_NS1N_17LinearCombinationISJ_fSJ_fLNS_15FloatRoundStyleE2EEESI_S1M_JEEENS4_5SM1004TMEM4LOAD26SM100_TMEM_LOAD_16dp256b4xES11_NS12_INS13_ILi2ELi4ELi3EEES16_NST_INS5_IJS17_SG_EEENS5_IJSG_SC_EEEEEEENS4_17SM75_U32x4_LDSM_NENS4_14SM90_TMA_STOREES21_NS4_17SM90_U32x4_STSM_NENS4_39AutoVectorizingCopyWithAssumedAlignmentILi128EEEEEEvvEEEEvNT_6ParamsE)
        /*0008*/ 	.word	0x0000003f


	//----- nvinfo : EIATTR_FRAME_SIZE
	.align		4
.L_19:
        /*000c*/ 	.byte	0x04, 0x11
        /*000e*/ 	.short	(.L_21 - .L_20)
	.align		4
.L_20:
        /*0010*/ 	.word	index@($__internal_2_$__cuda_sm10x_tcgen05_guardrail_trap_unallocated_columns_being_dealloced)
        /*0014*/ 	.word	0x00000000


	//----- nvinfo : EIATTR_FRAME_SIZE
	.align		4
.L_21:
        /*0018*/ 	.byte	0x04, 0x11
        /*001a*/ 	.short	(.L_23 - .L_22)
	.align		4
.L_22:
        /*001c*/ 	.word	index@($__internal_1_$__cuda_sm10x_tcgen05_guardrail_trap_phase_invalid_during_alloc)
        /*0020*/ 	.word	0x00000000


	//----- nvinfo : EIATTR_FRAME_SIZE
	.align		4
.L_23:
        /*0024*/ 	.byte	0x04, 0x11
        /*0026*/ 	.short	(.L_25 - .L_24)
	.align		4
.L_24:
        /*0028*/ 	.word	index@($__internal_0_$__cuda_sm10x_tcgen05_guardrail_trap_col_being_dealloced_not_returned_by_alloc)
        /*002c*/ 	.word	0x00000000


	//----- nvinfo : EIATTR_FRAME_SIZE
	.align		4
.L_25:
        /*0030*/ 	.byte	0x04, 0x11
        /*0032*/ 	.short	(.L_27 - .L_26)
	.align		4
.L_26:
        /*0034*/ 	.word	index@(_ZN7cutlass13device_kernelINS_4gemm6kernel13GemmUniversalIN4cute5tupleIJiiiiEEENS1_10collective13CollectiveMmaINS1_35MainloopSm100TmaUmmaWarpSpecializedILi4ELi2ELi4ENS5_IJNS4_1CILi2EEENSA_ILi1EEESC_EEEEENS5_IJNSA_ILi64EEENSA_ILi32EEENSA_ILi256EEEEEENS_10bfloat16_tENS5_IJlSC_lEEESJ_SK_NS4_8TiledMMAINS4_8MMA_AtomIJNS4_20SM100_MMA_F16BF16_SSISJ_SJ_fLi64ELi32ELNS4_4UMMA5MajorE0ELSP_0ELNSO_7ScaleInE0ELSQ_0EEEEEENS4_6LayoutINS5_IJSC_SC_SC_EEENS5_IJNSA_ILi0EEESV_SV_EEEEENS5_IJNS4_10UnderscoreESY_SY_EEEEENS4_13SM90_TMA_LOADENS4_14ComposedLayoutINS4_7SwizzleILi3ELi4ELi3EEENS4_18smem_ptr_flag_bitsILi16EEENST_INS5_IJNSA_ILi8EEESF_EEENS5_IJSF_SC_EEEEEEEvNS4_8identityENS4_23SM90_TMA_LOAD_MULTICASTES1B_vS1C_EENS_8epilogue10collective18CollectiveEpilogueINS1F_23Sm100TmaWarpSpecializedILi2ELi1ELi16ELb1ELb0EEEJSI_NS5_IJNST_ISF_SC_EENST_ISG_SC_EEEEESJ_SK_SJ_SK_NS1F_6fusion15FusionCallbacksIS1J_NS1N_17LinearCombinationISJ_fSJ_fLNS_15FloatRoundStyleE2EEESI_S1M_JEEENS4_5SM1004TMEM4LOAD26SM100_TMEM_LOAD_16dp256b4xES11_NS12_INS13_ILi2ELi4ELi3EEES16_NST_INS5_IJS17_SG_EEENS5_IJSG_SC_EEEEEEENS4_17SM75_U32x4_LDSM_NENS4_14SM90_TMA_STOREES21_NS4_17SM90_U32x4_STSM_NENS4_39AutoVectorizingCopyWithAssumedAlignmentILi128EEEEEEvvEEEEvNT_6ParamsE)
        /*0038*/ 	.word	0x00000000


	//----- nvinfo : EIATTR_MIN_STACK_SIZE
	.align		4
.L_27:
        /*003c*/ 	.byte	0x04, 0x12
        /*003e*/ 	.short	(.L_29 - .L_28)
	.align		4
.L_28:
        /*0040*/ 	.word	index@(_ZN7cutlass13device_kernelINS_4gemm6kernel13GemmUniversalIN4cute5tupleIJiiiiEEENS1_10collective13CollectiveMmaINS1_35MainloopSm100TmaUmmaWarpSpecializedILi4ELi2ELi4ENS5_IJNS4_1CILi2EEENSA_ILi1EEESC_EEEEENS5_IJNSA_ILi64EEENSA_ILi32EEENSA_ILi256EEEEEENS_10bfloat16_tENS5_IJlSC_lEEESJ_SK_NS4_8TiledMMAINS4_8MMA_AtomIJNS4_20SM100_MMA_F16BF16_SSISJ_SJ_fLi64ELi32ELNS4_4UMMA5MajorE0ELSP_0ELNSO_7ScaleInE0ELSQ_0EEEEEENS4_6LayoutINS5_IJSC_SC_SC_EEENS5_IJNSA_ILi0EEESV_SV_EEEEENS5_IJNS4_10UnderscoreESY_SY_EEEEENS4_13SM90_TMA_LOADENS4_14ComposedLayoutINS4_7SwizzleILi3ELi4ELi3EEENS4_18smem_ptr_flag_bitsILi16EEENST_INS5_IJNSA_ILi8EEESF_EEENS5_IJSF_SC_EEEEEEEvNS4_8identityENS4_23SM90_TMA_LOAD_MULTICASTES1B_vS1C_EENS_8epilogue10collective18CollectiveEpilogueINS1F_23Sm100TmaWarpSpecializedILi2ELi1ELi16ELb1ELb0EEEJSI_NS5_IJNST_ISF_SC_EENST_ISG_SC_EEEEESJ_SK_SJ_SK_NS1F_6fusion15FusionCallbacksIS1J_NS1N_17LinearCombinationISJ_fSJ_fLNS_15FloatRoundStyleE2EEESI_S1M_JEEENS4_5SM1004TMEM4LOAD26SM100_TMEM_LOAD_16dp256b4xES11_NS12_INS13_ILi2ELi4ELi3EEES16_NST_INS5_IJS17_SG_EEENS5_IJSG_SC_EEEEEEENS4_17SM75_U32x4_LDSM_NENS4_14SM90_TMA_STOREES21_NS4_17SM90_U32x4_STSM_NENS4_39AutoVectorizingCopyWithAssumedAlignmentILi128EEEEEEvvEEEEvNT_6ParamsE)
        /*0044*/ 	.word	0x00000000
.L_29:


//--------------------- .nv.compat                --------------------------
	.section	.nv.compat,"",@"SHT_CUDA_COMPAT_INFO"
	.align	4
        /*0000*/ 	.byte	0x02, 0x09, 0x01, 0x00, 0x02, 0x02, 0x02, 0x00, 0x02, 0x05, 0x05, 0x00, 0x03, 0x07, 0x01, 0x01
        /*0010*/ 	.byte	0x02, 0x03, 0x01, 0x00, 0x02, 0x06, 0x01, 0x00, 0x04, 0x0b, 0x08, 0x00, 0x09, 0x00, 0x00, 0x00
        /*0020*/ 	.byte	0x00, 0x00, 0x00, 0x00


//--------------------- .nv.info._ZN7cutlass13device_kernelINS_4gemm6kernel13GemmUniversalIN4cute5tupleIJiiiiEEENS1_10collective13CollectiveMmaINS1_35MainloopSm100TmaUmmaWarpSpecializedILi4ELi2ELi4ENS5_IJNS4_1CILi2EEENSA_ILi1EEESC_EEEEENS5_IJNSA_ILi64EEENSA_ILi32EEENSA_ILi256EEEEEENS_10bfloat16_tENS5_IJlSC_lEEESJ_SK_NS4_8TiledMMAINS4_8MMA_AtomIJNS4_20SM100_MMA_F16BF16_SSISJ_SJ_fLi64ELi32ELNS4_4UMMA5MajorE0ELSP_0ELNSO_7ScaleInE0ELSQ_0EEEEEENS4_6LayoutINS5_IJSC_SC_SC_EEENS5_IJNSA_ILi0EEESV_SV_EEEEENS5_IJNS4_10UnderscoreESY_SY_EEEEENS4_13SM90_TMA_LOADENS4_14ComposedLayoutINS4_7SwizzleILi3ELi4ELi3EEENS4_18smem_ptr_flag_bitsILi16EEENST_INS5_IJNSA_ILi8EEESF_EEENS5_IJSF_SC_EEEEEEEvNS4_8identityENS4_23SM90_TMA_LOAD_MULTICASTES1B_vS1C_EENS_8epilogue10collective18CollectiveEpilogueINS1F_23Sm100TmaWarpSpecializedILi2ELi1ELi16ELb1ELb0EEEJSI_NS5_IJNST_ISF_SC_EENST_ISG_SC_EEEEESJ_SK_SJ_SK_NS1F_6fusion15FusionCallbacksIS1J_NS1N_17LinearCombinationISJ_fSJ_fLNS_15FloatRoundStyleE2EEESI_S1M_JEEENS4_5SM1004TMEM4LOAD26SM100_TMEM_LOAD_16dp256b4xES11_NS12_INS13_ILi2ELi4ELi3EEES16_NST_INS5_IJS17_SG_EEENS5_IJSG_SC_EEEEEEENS4_17SM75_U32x4_LDSM_NENS4_14SM90_TMA_STOREES21_NS4_17SM90_U32x4_STSM_NENS4_39AutoVectorizingCopyWithAssumedAlignmentILi128EEEEEEvvEEEEvNT_6ParamsE --------------------------
	.section	.nv.info._ZN7cutlass13device_kernelINS_4gemm6kernel13GemmUniversalIN4cute5tupleIJiiiiEEENS1_10collective13CollectiveMmaINS1_35MainloopSm100TmaUmmaWarpSpecializedILi4ELi2ELi4ENS5_IJNS4_1CILi2EEENSA_ILi1EEESC_EEEEENS5_IJNSA_ILi64EEENSA_ILi32EEENSA_ILi256EEEEEENS_10bfloat16_tENS5_IJlSC_lEEESJ_SK_NS4_8TiledMMAINS4_8MMA_AtomIJNS4_20SM100_MMA_F16BF16_SSISJ_SJ_fLi64ELi32ELNS4_4UMMA5MajorE0ELSP_0ELNSO_7ScaleInE0ELSQ_0EEEEEENS4_6LayoutINS5_IJSC_SC_SC_EEENS5_IJNSA_ILi0EEESV_SV_EEEEENS5_IJNS4_10UnderscoreESY_SY_EEEEENS4_13SM90_TMA_LOADENS4_14ComposedLayoutINS4_7SwizzleILi3ELi4ELi3EEENS4_18smem_ptr_flag_bitsILi16EEENST_INS5_IJNSA_ILi8EEESF_EEENS5_IJSF_SC_EEEEEEEvNS4_8identityENS4_23SM90_TMA_LOAD_MULTICASTES1B_vS1C_EENS_8epilogue10collective18CollectiveEpilogueINS1F_23Sm100TmaWarpSpecializedILi2ELi1ELi16ELb1ELb0EEEJSI_NS5_IJNST_ISF_SC_EENST_ISG_SC_EEEEESJ_SK_SJ_SK_NS1F_6fusion15FusionCallbacksIS1J_NS1N_17LinearCombinationISJ_fSJ_fLNS_15FloatRoundStyleE2EEESI_S1M_JEEENS4_5SM1004TMEM4LOAD26SM100_TMEM_LOAD_16dp256b4xES11_NS12_INS13_ILi2ELi4ELi3EEES16_NST_INS5_IJS17_SG_EEENS5_IJSG_SC_EEEEEEENS4_17SM75_U32x4_LDSM_NENS4_14SM90_TMA_STOREES21_NS4_17SM90_U32x4_STSM_NENS4_39AutoVectorizingCopyWithAssumedAlignmentILi128EEEEEEvvEEEEvNT_6ParamsE,"",@"SHT_CUDA_INFO"
	.sectionflags	@""
	.align	4


	//----- nvinfo : EIATTR_CUDA_API_VERSION
	.align		4
        /*0000*/ 	.byte	0x04, 0x37
        /*0002*/ 	.short	(.L_31 - .L_30)
.L_30:
        /*0004*/ 	.word	0x00000082


	//----- nvinfo : EIATTR_KPARAM_INFO
	.align		4
.L_31:
        /*0008*/ 	.byte	0x04, 0x17
        /*000a*/ 	.short	(.L_33 - .L_32)
.L_32:
        /*000c*/ 	.word	0x00000000
        /*0010*/ 	.short	0x0000
        /*0012*/ 	.short	0x0000
        /*0014*/ 	.byte	0x00, 0xf0, 0x01, 0x20


	//----- nvinfo : EIATTR_AT_ENTRY_FRAGMENTS
	.align		4
.L_33:
        /*0018*/ 	.byte	0x04, 0x4f
        /*001a*/ 	.short	(.L_35 - .L_34)


	//   ....[0]....
.L_34:
        /*001c*/ 	.word	0x00000006


	//----- nvinfo : EIATTR_RESERVED_SMEM_USED
	.align		4
.L_35:
        /*0020*/ 	.byte	0x01, 0x41
	.zero		2


	//----- nvinfo : EIATTR_SPARSE_MMA_MASK
	.align		4
        /*0024*/ 	.byte	0x03, 0x50
        /*0026*/ 	.short	0x0000


	//----- nvinfo : EIATTR_TCGEN05_1CTA_USED
	.align		4
        /*0028*/ 	.byte	0x01, 0x51
	.zero		2


	//----- nvinfo : EIATTR_MAXREG_COUNT
	.align		4
        /*002c*/ 	.byte	0x03, 0x1b
        /*002e*/ 	.short	0x00ff


	//----- nvinfo : EIATTR_NUM_BARRIERS
	.align		4
        /*0030*/ 	.byte	0x02, 0x4c
        /*0032*/ 	.byte	0x07
	.zero		1


	//----- nvinfo : EIATTR_EXTERNS
	.align		4
        /*0034*/ 	.byte	0x04, 0x0f
        /*0036*/ 	.short	(.L_37 - .L_36)


	//   ....[0]....
	.align		4
.L_36:
        /*0038*/ 	.word	index@(__assertfail)


	//----- nvinfo : EIATTR_MERCURY_ISA_VERSION
	.align		4
.L_37:
        /*003c*/ 	.byte	0x03, 0x5f
        /*003e*/ 	.short	0x0101


	//----- nvinfo : EIATTR_INT_WARP_WIDE_INSTR_OFFSETS
	.align		4
        /*0040*/ 	.byte	0x04, 0x31
        /*0042*/ 	.short	(.L_39 - .L_38)


	//   ....[0]....
.L_38:
        /*0044*/ 	.word	0x000045f0


	//   ....[1]....
        /*0048*/ 	.word	0x00004620


	//   ....[2]....
        /*004c*/ 	.word	0x00004640


	//   ....[3]....
        /*0050*/ 	.word	0x00005230


	//   ....[4]....
        /*0054*/ 	.word	0x00005350


	//----- nvinfo : EIATTR_COOP_GROUP_MASK_REGIDS
	.align		4
.L_39:
        /*0058*/ 	.byte	0x04, 0x29
        /*005a*/ 	.short	(.L_41 - .L_40)


	//   ....[0]....
.L_40:
        /*005c*/ 	.word	0xffffffff


	//   ....[1]....
        /*0060*/ 	.word	0xffffffff


	//   ....[2]....
        /*0064*/ 	.word	0xffffffff


	//   ....[3]....
        /*0068*/ 	.word	0xffffffff


	//   ....[4]....
        /*006c*/ 	.word	0xffffffff


	//   ....[5]....
        /*0070*/ 	.word	0xffffffff


	//   ....[6]....
        /*0074*/ 	.word	0xffffffff


	//   ....[7]....
        /*0078*/ 	.word	0xffffffff


	//   ....[8]....
        /*007c*/ 	.word	0xffffffff


	//   ....[9]....
        /*0080*/ 	.word	0xffffffff


	//   ....[10]....
        /*0084*/ 	.word	0xffffffff


	//   ....[11]....
        /*0088*/ 	.word	0xffffffff


	//   ....[12]....
        /*008c*/ 	.word	0xffffffff


	//   ....[13]....
        /*0090*/ 	.word	0xffffffff


	//----- nvinfo : EIATTR_COOP_GROUP_INSTR_OFFSETS
	.align		4
.L_41:
        /*0094*/ 	.byte	0x04, 0x28
        /*0096*/ 	.short	(.L_43 - .L_42)


	//   ....[0]....
.L_42:
        /*0098*/ 	.word	0x00000080


	//   ....[1]....
        /*009c*/ 	.word	0x000004e0


	//   ....[2]....
        /*00a0*/ 	.word	0x00000680


	//   ....[3]....
        /*00a4*/ 	.word	0x000007e0


	//   ....[4]....
        /*00a8*/ 	.word	0x000008e0


	//   ....[5]....
        /*00ac*/ 	.word	0x00000a50


	//   ....[6]....
        /*00b0*/ 	.word	0x00000bf0


	//   ....[7]....
        /*00b4*/ 	.word	0x00000da0


	//   ....[8]....
        /*00b8*/ 	.word	0x00002460


	//   ....[9]....
        /*00bc*/ 	.word	0x00003320


	//   ....[10]....
        /*00c0*/ 	.word	0x00003530


	//   ....[11]....
        /*00c4*/ 	.word	0x00003560


	//   ....[12]....
        /*00c8*/ 	.word	0x000044c0


	//   ....[13]....
        /*00cc*/ 	.word	0x00004700


	//----- nvinfo : EIATTR_VRC_CTA_INIT_COUNT
	.align		4
.L_43:
        /*00d0*/ 	.byte	0x02, 0x4a
        /*00d2*/ 	.byte	0x80
	.zero		1


	//----- nvinfo : EIATTR_SYSCALL_OFFSETS
	.align		4
        /*00d4*/ 	.byte	0x04, 0x46
        /*00d6*/ 	.short	(.L_45 - .L_44)


	//   ....[0]....
.L_44:
        /*00d8*/ 	.word	0x00005f80


	//   ....[1]....
        /*00dc*/ 	.word	0x00006070


	//   ....[2]....
        /*00e0*/ 	.word	0x000067c0


	//----- nvinfo : EIATTR_MBARRIER_INSTR_OFFSETS
	.align		4
.L_45:
        /*00e4*/ 	.byte	0x04, 0x39
        /*00e6*/ 	.short	(.L_47 - .L_46)


	//   ....[0]....
.L_46:
        /*00e8*/ 	.word	0x000005f0
        /*00ec*/ 	.word	0x000000ff
        /*00f0*/ 	.word	0x00000000
        /*00f4*/ 	.short	0x0100
        /*00f6*/ 	.byte	0x04
	.zero		1


	//   ....[1]....
        /*00f8*/ 	.word	0x00000600
        /*00fc*/ 	.word	0x000000ff
        /*0100*/ 	.word	0x00000020
        /*0104*/ 	.short	0x0100
        /*0106*/ 	.byte	0x04
	.zero		1


	//   ....[2]....
        /*0108*/ 	.word	0x00000610
        /*010c*/ 	.word	0x000000ff
        /*0110*/ 	.word	0x00000008
        /*0114*/ 	.short	0x0100
        /*0116*/ 	.byte	0x04
	.zero		1


	//   ....[3]....
        /*0118*/ 	.word	0x00000620
        /*011c*/ 	.word	0x000000ff
        /*0120*/ 	.word	0x00000028
        /*0124*/ 	.short	0x0100
        /*0126*/ 	.byte	0x04
	.zero		1


	//   ....[4]....
        /*0128*/ 	.word	0x00000630
        /*012c*/ 	.word	0x000000ff
        /*0130*/ 	.word	0x00000010
        /*0134*/ 	.short	0x0100
        /*0136*/ 	.byte	0x04
	.zero		1


	//   ....[5]....
        /*0138*/ 	.word	0x00000640
        /*013c*/ 	.word	0x000000ff
        /*0140*/ 	.word	0x00000030
        /*0144*/ 	.short	0x0100
        /*0146*/ 	.byte	0x04
	.zero		1


	//   ....[6]....
        /*0148*/ 	.word	0x00000650
        /*014c*/ 	.word	0x000000ff
        /*0150*/ 	.word	0x00000018
        /*0154*/ 	.short	0x0100
        /*0156*/ 	.byte	0x04
	.zero		1


	//   ....[7]....
        /*0158*/ 	.word	0x00000660
        /*015c*/ 	.word	0x000000ff
        /*0160*/ 	.word	0x00000038
        /*0164*/ 	.short	0x0100
        /*0166*/ 	.byte	0x04
	.zero		1


	//   ....[8]....
        /*0168*/ 	.word	0x00000790
        /*016c*/ 	.word	0x000000ff
        /*0170*/ 	.word	0x00000040
        /*0174*/ 	.short	0x0100
        /*0176*/ 	.byte	0x04
	.zero		1


	//   ....[9]....
        /*0178*/ 	.word	0x000007a0
        /*017c*/ 	.word	0x000000ff
        /*0180*/ 	.word	0x00000050
        /*0184*/ 	.short	0x0100
        /*0186*/ 	.byte	0x04
	.zero		1


	//   ....[10]....
        /*0188*/ 	.word	0x000007b0
        /*018c*/ 	.word	0x000000ff
        /*0190*/ 	.word	0x00000048
        /*0194*/ 	.short	0x0100
        /*0196*/ 	.byte	0x04
	.zero		1


	//   ....[11]....
        /*0198*/ 	.word	0x000007c0
        /*019c*/ 	.word	0x000000ff
        /*01a0*/ 	.word	0x00000058
        /*01a4*/ 	.short	0x0100
        /*01a6*/ 	.byte	0x04
	.zero		1


	//   ....[12]....
        /*01a8*/ 	.word	0x000008b0
        /*01ac*/ 	.word	0x000000ff
        /*01b0*/ 	.word	0x00000060
        /*01b4*/ 	.short	0x0100
        /*01b6*/ 	.byte	0x06
	.zero		1


	//   ....[13]....
        /*01b8*/ 	.word	0x000008c0
        /*01bc*/ 	.word	0x000000ff
        /*01c0*/ 	.word	0x00000068
        /*01c4*/ 	.short	0x0100
        /*01c6*/ 	.byte	0x06
	.zero		1


	//   ....[14]....
        /*01c8*/ 	.word	0x00000a00
        /*01cc*/ 	.word	0x000000ff
        /*01d0*/ 	.word	0x00000070
        /*01d4*/ 	.short	0x0100
        /*01d6*/ 	.byte	0x06
	.zero		1


	//   ....[15]....
        /*01d8*/ 	.word	0x00000a10
        /*01dc*/ 	.word	0x000000ff
        /*01e0*/ 	.word	0x00000080
        /*01e4*/ 	.short	0x0100
        /*01e6*/ 	.byte	0x06
	.zero		1


	//   ....[16]....
        /*01e8*/ 	.word	0x00000a20
        /*01ec*/ 	.word	0x000000ff
        /*01f0*/ 	.word	0x00000078
        /*01f4*/ 	.short	0x0100
        /*01f6*/ 	.byte	0x06
	.zero		1


	//   ....[17]....
        /*01f8*/ 	.word	0x00000a30
        /*01fc*/ 	.word	0x000000ff
        /*0200*/ 	.word	0x00000088
        /*0204*/ 	.short	0x0100
        /*0206*/ 	.byte	0x06
	.zero		1


	//   ....[18]....
        /*0208*/ 	.word	0x00000b60
        /*020c*/ 	.word	0x000000ff
        /*0210*/ 	.word	0x00000090
        /*0214*/ 	.short	0x0100
        /*0216*/ 	.byte	0x04
	.zero		1


	//   ....[19]....
        /*0218*/ 	.word	0x00000b70
        /*021c*/ 	.word	0x000000ff
        /*0220*/ 	.word	0x000000b0
        /*0224*/ 	.short	0x0100
        /*0226*/ 	.byte	0x04
	.zero		1


	//   ....[20]....
        /*0228*/ 	.word	0x00000b80
        /*022c*/ 	.word	0x000000ff
        /*0230*/ 	.word	0x00000098
        /*0234*/ 	.short	0x0100
        /*0236*/ 	.byte	0x04
	.zero		1


	//   ....[21]....
        /*0238*/ 	.word	0x00000b90
        /*023c*/ 	.word	0x000000ff
        /*0240*/ 	.word	0x000000b8
        /*0244*/ 	.short	0x0100
        /*0246*/ 	.byte	0x04
	.zero		1


	//   ....[22]....
        /*0248*/ 	.word	0x00000ba0
        /*024c*/ 	.word	0x000000ff
        /*0250*/ 	.word	0x000000a0
        /*0254*/ 	.short	0x0100
        /*0256*/ 	.byte	0x04
	.zero		1


	//   ....[23]....
        /*0258*/ 	.word	0x00000bb0
        /*025c*/ 	.word	0x000000ff
        /*0260*/ 	.word	0x000000c0
        /*0264*/ 	.short	0x0100
        /*0266*/ 	.byte	0x04
	.zero		1


	//   ....[24]....
        /*0268*/ 	.word	0x00000bc0
        /*026c*/ 	.word	0x000000ff
        /*0270*/ 	.word	0x000000a8
        /*0274*/ 	.short	0x0100
        /*0276*/ 	.byte	0x04
	.zero		1


	//   ....[25]....
        /*0278*/ 	.word	0x00000bd0
        /*027c*/ 	.word	0x000000ff
        /*0280*/ 	.word	0x000000c8
        /*0284*/ 	.short	0x0100
        /*0286*/ 	.byte	0x04
	.zero		1


	//   ....[26]....
        /*0288*/ 	.word	0x00000cc0
        /*028c*/ 	.word	0x000000ff
        /*0290*/ 	.word	0x000000d0
        /*0294*/ 	.short	0x0100
        /*0296*/ 	.byte	0x04
	.zero		1


	//   ....[27]....
        /*0298*/ 	.word	0x00000cd0
        /*029c*/ 	.word	0x000000ff
        /*02a0*/ 	.word	0x000000e0
        /*02a4*/ 	.short	0x0100
        /*02a6*/ 	.byte	0x04
	.zero		1


	//   ....[28]....
        /*02a8*/ 	.word	0x00000ce0
        /*02ac*/ 	.word	0x000000ff
        /*02b0*/ 	.word	0x000000d8
        /*02b4*/ 	.short	0x0100
        /*02b6*/ 	.byte	0x04
	.zero		1


	//   ....[29]....
        /*02b8*/ 	.word	0x00000cf0
        /*02bc*/ 	.word	0x000000ff
        /*02c0*/ 	.word	0x000000e8
        /*02c4*/ 	.short	0x0100
        /*02c6*/ 	.byte	0x04
	.zero		1


	//   ....[30]....
        /*02c8*/ 	.word	0x00001820
        /*02cc*/ 	.word	0x00000000
        /*02d0*/ 	.word	0x000000e0
        /*02d4*/ 	.short	0x010a
        /*02d6*/ 	.byte	0xff
	.zero		1


	//   ....[31]....
        /*02d8*/ 	.word	0x00001850
        /*02dc*/ 	.word	0x00000000
        /*02e0*/ 	.word	0x000000d0
        /*02e4*/ 	.short	0x0101
        /*02e6*/ 	.byte	0xff
	.zero		1


	//   ....[32]....
        /*02e8*/ 	.word	0x00001920
        /*02ec*/ 	.word	0x000000ff
        /*02f0*/ 	.word	0x00000020
        /*02f4*/ 	.short	0x010a
        /*02f6*/ 	.byte	0x04
	.zero		1


	//   ....[33]....
        /*02f8*/ 	.word	0x000019a0
        /*02fc*/ 	.word	0x000000ff
        /*0300*/ 	.word	0x00000020
        /*0304*/ 	.short	0x010a
        /*0306*/ 	.byte	0x39
	.zero		1


	//   ....[34]....
        /*0308*/ 	.word	0x00001ae0
        /*030c*/ 	.word	0x000000ff
        /*0310*/ 	.word	0x00000020
        /*0314*/ 	.short	0x010a
        /*0316*/ 	.byte	0x04
	.zero		1


	//   ....[35]....
        /*0318*/ 	.word	0x00001ec0
        /*031c*/ 	.word	0x000000ff
        /*0320*/ 	.word	0x00000068
        /*0324*/ 	.short	0x0101
        /*0326*/ 	.byte	0x15
	.zero		1


	//   ....[36]....
        /*0328*/ 	.word	0x00001ee0
        /*032c*/ 	.word	0x000000ff
        /*0330*/ 	.word	0x00000020
        /*0334*/ 	.short	0x010a
        /*0336*/ 	.byte	0x04
	.zero		1


	//   ....[37]....
        /*0338*/ 	.word	0x00001f60
        /*033c*/ 	.word	0x000000ff
        /*0340*/ 	.word	0x00000020
        /*0344*/ 	.short	0x010a
        /*0346*/ 	.byte	0x39
	.zero		1


	//   ....[38]....
        /*0348*/ 	.word	0x000020a0
        /*034c*/ 	.word	0x000000ff
        /*0350*/ 	.word	0x00000020
        /*0354*/ 	.short	0x010a
        /*0356*/ 	.byte	0x04
	.zero		1


	//   ....[39]....
        /*0358*/ 	.word	0x00002490
        /*035c*/ 	.word	0x00000003
        /*0360*/ 	.word	0x00000070
        /*0364*/ 	.short	0x010a
        /*0366*/ 	.byte	0xff
	.zero		1


	//   ....[40]....
        /*0368*/ 	.word	0x000025e0
        /*036c*/ 	.word	0x00000000
        /*0370*/ 	.word	0x00000000
        /*0374*/ 	.short	0x0101
        /*0376*/ 	.byte	0xff
	.zero		1


	//   ....[41]....
        /*0378*/ 	.word	0x00002ba0
        /*037c*/ 	.word	0x000000ff
        /*0380*/ 	.word	0x00000000
        /*0384*/ 	.short	0x010a
        /*0386*/ 	.byte	0x04
	.zero		1


	//   ....[42]....
        /*0388*/ 	.word	0x00002c30
        /*038c*/ 	.word	0x000000ff
        /*0390*/ 	.word	0x00000000
        /*0394*/ 	.short	0x010a
        /*0396*/ 	.byte	0x05
	.zero		1


	//   ....[43]....
        /*0398*/ 	.word	0x00002cc0
        /*039c*/ 	.word	0x000000ff
        /*03a0*/ 	.word	0x00000000
        /*03a4*/ 	.short	0x010a
        /*03a6*/ 	.byte	0x05
	.zero		1


	//   ....[44]....
        /*03a8*/ 	.word	0x00002d60
        /*03ac*/ 	.word	0x00000000
        /*03b0*/ 	.word	0x00000000
        /*03b4*/ 	.short	0x010a
        /*03b6*/ 	.byte	0xff
	.zero		1


	//   ....[45]....
        /*03b8*/ 	.word	0x00002e80
        /*03bc*/ 	.word	0x00000002
        /*03c0*/ 	.word	0x000000d0
        /*03c4*/ 	.short	0x010a
        /*03c6*/ 	.byte	0xff
	.zero		1


	//   ....[46]....
        /*03c8*/ 	.word	0x00002ef0
        /*03cc*/ 	.word	0x00000002
        /*03d0*/ 	.word	0x00000000
        /*03d4*/ 	.short	0x0101
        /*03d6*/ 	.byte	0xff
	.zero		1


	//   ....[47]....
        /*03d8*/ 	.word	0x00002f10
        /*03dc*/ 	.word	0x000000ff
        /*03e0*/ 	.word	0x00000080
        /*03e4*/ 	.short	0x010a
        /*03e6*/ 	.byte	0x04
	.zero		1


	//   ....[48]....
        /*03e8*/ 	.word	0x00003030
        /*03ec*/ 	.word	0x00000002
        /*03f0*/ 	.word	0x00000070
        /*03f4*/ 	.short	0x010a
        /*03f6*/ 	.byte	0xff
	.zero		1


	//   ....[49]....
        /*03f8*/ 	.word	0x00003130
        /*03fc*/ 	.word	0x00000002
        /*0400*/ 	.word	0x00000000
        /*0404*/ 	.short	0x0101
        /*0406*/ 	.byte	0xff
	.zero		1


	//   ....[50]....
        /*0408*/ 	.word	0x000031c0
        /*040c*/ 	.word	0x000000ff
        /*0410*/ 	.word	0x00000080
        /*0414*/ 	.short	0x0106
        /*0416*/ 	.byte	0x04
	.zero		1


	//   ....[51]....
        /*0418*/ 	.word	0x000031e0
        /*041c*/ 	.word	0x000000ff
        /*0420*/ 	.word	0x00000080
        /*0424*/ 	.short	0x010a
        /*0426*/ 	.byte	0x04
	.zero		1


	//   ....[52]....
        /*0428*/ 	.word	0x00003270
        /*042c*/ 	.word	0x000000ff
        /*0430*/ 	.word	0x00000080
        /*0434*/ 	.short	0x0106
        /*0436*/ 	.byte	0x07
	.zero		1


	//   ....[53]....
        /*0438*/ 	.word	0x000032b0
        /*043c*/ 	.word	0x00000000
        /*0440*/ 	.word	0x00000080
        /*0444*/ 	.short	0x010a
        /*0446*/ 	.byte	0xff
	.zero		1


	//   ....[54]....
        /*0448*/ 	.word	0x000037d0
        /*044c*/ 	.word	0x00000000
        /*0450*/ 	.word	0x00000070
        /*0454*/ 	.short	0x010a
        /*0456*/ 	.byte	0xff
	.zero		1


	//   ....[55]....
        /*0458*/ 	.word	0x000038f0
        /*045c*/ 	.word	0x00000003
        /*0460*/ 	.word	0x00000000
        /*0464*/ 	.short	0x0101
        /*0466*/ 	.byte	0xff
	.zero		1


	//   ....[56]....
        /*0468*/ 	.word	0x00003900
        /*046c*/ 	.word	0x000000ff
        /*0470*/ 	.word	0x00000000
        /*0474*/ 	.short	0x010a
        /*0476*/ 	.byte	0x04
	.zero		1


	//   ....[57]....
        /*0478*/ 	.word	0x00003950
        /*047c*/ 	.word	0x000000ff
        /*0480*/ 	.word	0x000000b0
        /*0484*/ 	.short	0x010a
        /*0486*/ 	.byte	0x05
	.zero		1


	//   ....[58]....
        /*0488*/ 	.word	0x00003a60
        /*048c*/ 	.word	0x000000ff
        /*0490*/ 	.word	0x00000000
        /*0494*/ 	.short	0x010a
        /*0496*/ 	.byte	0x05
	.zero		1


	//   ....[59]....
        /*0498*/ 	.word	0x00003bb0
        /*049c*/ 	.word	0x000000ff
        /*04a0*/ 	.word	0x00000000
        /*04a4*/ 	.short	0x010a
        /*04a6*/ 	.byte	0x07
	.zero		1


	//   ....[60]....
        /*04a8*/ 	.word	0x000042f0
        /*04ac*/ 	.word	0x000000ff
        /*04b0*/ 	.word	0x00000000
        /*04b4*/ 	.short	0x010a
        /*04b6*/ 	.byte	0x04
	.zero		1


	//   ....[61]....
        /*04b8*/ 	.word	0x00004380
        /*04bc*/ 	.word	0x000000ff
        /*04c0*/ 	.word	0x00000000
        /*04c4*/ 	.short	0x010a
        /*04c6*/ 	.byte	0x05
	.zero		1


	//   ....[62]....
        /*04c8*/ 	.word	0x00004410
        /*04cc*/ 	.word	0x000000ff
        /*04d0*/ 	.word	0x00000000
        /*04d4*/ 	.short	0x010a
        /*04d6*/ 	.byte	0x05
	.zero		1


	//   ....[63]....
        /*04d8*/ 	.word	0x000044a0
        /*04dc*/ 	.word	0x000000ff
        /*04e0*/ 	.word	0x00000000
        /*04e4*/ 	.short	0x010a
        /*04e6*/ 	.byte	0x04
	.zero		1


	//   ....[64]....
        /*04e8*/ 	.word	0x00004990
        /*04ec*/ 	.word	0x00000003
        /*04f0*/ 	.word	0x00000070
        /*04f4*/ 	.short	0x010a
        /*04f6*/ 	.byte	0xff
	.zero		1


	//   ....[65]....
        /*04f8*/ 	.word	0x00004b00
        /*04fc*/ 	.word	0x00000000
        /*0500*/ 	.word	0x00000000
        /*0504*/ 	.short	0x0101
        /*0506*/ 	.byte	0xff
	.zero		1


	//   ....[66]....
        /*0508*/ 	.word	0x00004fb0
        /*050c*/ 	.word	0x000000ff
        /*0510*/ 	.word	0x00000068
        /*0514*/ 	.short	0x010a
        /*0516*/ 	.byte	0x18
	.zero		1


	//   ....[67]....
        /*0518*/ 	.word	0x00005180
        /*051c*/ 	.word	0x000000ff
        /*0520*/ 	.word	0x00000050
        /*0524*/ 	.short	0x010a
        /*0526*/ 	.byte	0x04
	.zero		1


	//   ....[68]....
        /*0528*/ 	.word	0x000053f0
        /*052c*/ 	.word	0x000000ff
        /*0530*/ 	.word	0x00000040
        /*0534*/ 	.short	0x010b
        /*0536*/ 	.byte	0x04
	.zero		1


	//   ....[69]....
        /*0538*/ 	.word	0x00005400
        /*053c*/ 	.word	0x000000ff
        /*0540*/ 	.word	0x00000000
        /*0544*/ 	.short	0x0101
        /*0546*/ 	.byte	0x05
	.zero		1


	//   ....[70]....
        /*0548*/ 	.word	0x00005450
        /*054c*/ 	.word	0x000000ff
        /*0550*/ 	.word	0x00000000
        /*0554*/ 	.short	0x010a
        /*0556*/ 	.byte	0x04
	.zero		1


	//   ....[71]....
        /*0558*/ 	.word	0x000054f0
        /*055c*/ 	.word	0x00000000
        /*0560*/ 	.word	0x00000000
        /*0564*/ 	.short	0x010a
        /*0566*/ 	.byte	0xff
	.zero		1


	//   ....[72]....
        /*0568*/ 	.word	0x00005840
        /*056c*/ 	.word	0x00000003
        /*0570*/ 	.word	0x00000070
        /*0574*/ 	.short	0x010a
        /*0576*/ 	.byte	0xff
	.zero		1


	//   ....[73]....
        /*0578*/ 	.word	0x000059c0
        /*057c*/ 	.word	0x00000000
        /*0580*/ 	.word	0x00000000
        /*0584*/ 	.short	0x0101
        /*0586*/ 	.byte	0xff
	.zero		1


	//   ....[74]....
        /*0588*/ 	.word	0x00006400
        /*058c*/ 	.word	0x00000003
        /*0590*/ 	.word	0x00000040
        /*0594*/ 	.short	0x010a
        /*0596*/ 	.byte	0xff
	.zero		1


	//   ....[75]....
        /*0598*/ 	.word	0x00006410
        /*059c*/ 	.word	0x0000001a
        /*05a0*/ 	.word	0x00000090
        /*05a4*/ 	.short	0x010a
        /*05a6*/ 	.byte	0xff
	.zero		1


	//   ....[76]....
        /*05a8*/ 	.word	0x00006580
        /*05ac*/ 	.word	0x00000003
        /*05b0*/ 	.word	0x00000040
        /*05b4*/ 	.short	0x010a
        /*05b6*/ 	.byte	0xff
	.zero		1


	//   ....[77]....
        /*05b8*/ 	.word	0x000066a0
        /*05bc*/ 	.word	0x0000001a
        /*05c0*/ 	.word	0x00000090
        /*05c4*/ 	.short	0x010a
        /*05c6*/ 	.byte	0xff
	.zero		1


	//   ....[78]....
        /*05c8*/ 	.word	0x000069a0
        /*05cc*/ 	.word	0x000000ff
        /*05d0*/ 	.word	0x00000000
        /*05d4*/ 	.short	0x0101
        /*05d6*/ 	.byte	0x05
	.zero		1


	//   ....[79]....
        /*05d8*/ 	.word	0x00006e80
        /*05dc*/ 	.word	0x00000000
        /*05e0*/ 	.word	0x00000000
        /*05e4*/ 	.short	0x0101
        /*05e6*/ 	.byte	0xff
	.zero		1


	//   ....[80]....
        /*05e8*/ 	.word	0x00007140
        /*05ec*/ 	.word	0x00000000
        /*05f0*/ 	.word	0x000000e0
        /*05f4*/ 	.short	0x010a
        /*05f6*/ 	.byte	0xff
	.zero		1


	//   ....[81]....
        /*05f8*/ 	.word	0x000071a0
        /*05fc*/ 	.word	0x00000000
        /*0600*/ 	.word	0x00000020
        /*0604*/ 	.short	0x010a
        /*0606*/ 	.byte	0xff
	.zero		1


	//   ....[82]....
        /*0608*/ 	.word	0x00007200
        /*060c*/ 	.word	0x00000000
        /*0610*/ 	.word	0x00000020
        /*0614*/ 	.short	0x010a
        /*0616*/ 	.byte	0xff
	.zero		1


	//   ....[83]....
        /*0618*/ 	.word	0x00007250
        /*061c*/ 	.word	0x00000003
        /*0620*/ 	.word	0x00000070
        /*0624*/ 	.short	0x010a
        /*0626*/ 	.byte	0xff
	.zero		1


	//   ....[84]....
        /*0628*/ 	.word	0x000072b0
        /*062c*/ 	.word	0x00000000
        /*0630*/ 	.word	0x00000000
        /*0634*/ 	.short	0x010a
        /*0636*/ 	.byte	0xff
	.zero		1


	//   ....[85]....
        /*0638*/ 	.word	0x00007310
        /*063c*/ 	.word	0x00000000
        /*0640*/ 	.word	0x00000000
        /*0644*/ 	.short	0x010a
        /*0646*/ 	.byte	0xff
	.zero		1


	//   ....[86]....
        /*0648*/ 	.word	0x00007370
        /*064c*/ 	.word	0x00000000
        /*0650*/ 	.word	0x00000000
        /*0654*/ 	.short	0x010a
        /*0656*/ 	.byte	0xff
	.zero		1


	//   ....[87]....
        /*0658*/ 	.word	0x000073c0
        /*065c*/ 	.word	0x00000002
        /*0660*/ 	.word	0x000000d0
        /*0664*/ 	.short	0x010a
        /*0666*/ 	.byte	0xff
	.zero		1


	//   ....[88]....
        /*0668*/ 	.word	0x00007420
        /*066c*/ 	.word	0x00000002
        /*0670*/ 	.word	0x00000080
        /*0674*/ 	.short	0x010a
        /*0676*/ 	.byte	0xff
	.zero		1


	//   ....[89]....
        /*0678*/ 	.word	0x00007470
        /*067c*/ 	.word	0x00000002
        /*0680*/ 	.word	0x00000070
        /*0684*/ 	.short	0x010a
        /*0686*/ 	.byte	0xff
	.zero		1


	//   ....[90]....
        /*0688*/ 	.word	0x000074d0
        /*068c*/ 	.word	0x00000000
        /*0690*/ 	.word	0x00000080
        /*0694*/ 	.short	0x010a
        /*0696*/ 	.byte	0xff
	.zero		1


	//   ....[91]....
        /*0698*/ 	.word	0x00007520
        /*069c*/ 	.word	0x00000000
        /*06a0*/ 	.word	0x00000070
        /*06a4*/ 	.short	0x010a
        /*06a6*/ 	.byte	0xff
	.zero		1


	//   ....[92]....
        /*06a8*/ 	.word	0x00007590
        /*06ac*/ 	.word	0x00000002
        /*06b0*/ 	.word	0x000000b0
        /*06b4*/ 	.short	0x010a
        /*06b6*/ 	.byte	0xff
	.zero		1


	//   ....[93]....
        /*06b8*/ 	.word	0x000075f0
        /*06bc*/ 	.word	0x00000000
        /*06c0*/ 	.word	0x00000000
        /*06c4*/ 	.short	0x010a
        /*06c6*/ 	.byte	0xff
	.zero		1


	//   ....[94]....
        /*06c8*/ 	.word	0x00007650
        /*06cc*/ 	.word	0x00000000
        /*06d0*/ 	.word	0x00000000
        /*06d4*/ 	.short	0x010a
        /*06d6*/ 	.byte	0xff
	.zero		1


	//   ....[95]....
        /*06d8*/ 	.word	0x000076b0
        /*06dc*/ 	.word	0x00000000
        /*06e0*/ 	.word	0x00000000
        /*06e4*/ 	.short	0x010a
        /*06e6*/ 	.byte	0xff
	.zero		1


	//   ....[96]....
        /*06e8*/ 	.word	0x00007710
        /*06ec*/ 	.word	0x00000000
        /*06f0*/ 	.word	0x00000000
        /*06f4*/ 	.short	0x010a
        /*06f6*/ 	.byte	0xff
	.zero		1


	//   ....[97]....
        /*06f8*/ 	.word	0x00007770
        /*06fc*/ 	.word	0x00000000
        /*0700*/ 	.word	0x00000000
        /*0704*/ 	.short	0x010a
        /*0706*/ 	.byte	0xff
	.zero		1


	//   ....[98]....
        /*0708*/ 	.word	0x000077c0
        /*070c*/ 	.word	0x00000003
        /*0710*/ 	.word	0x00000070
        /*0714*/ 	.short	0x010a
        /*0716*/ 	.byte	0xff
	.zero		1


	//   ....[99]....
        /*0718*/ 	.word	0x00007820
        /*071c*/ 	.word	0x00000000
        /*0720*/ 	.word	0x00000068
        /*0724*/ 	.short	0x010a
        /*0726*/ 	.byte	0xff
	.zero		1


	//   ....[100]....
        /*0728*/ 	.word	0x00007880
        /*072c*/ 	.word	0x00000002
        /*0730*/ 	.word	0x00000050
        /*0734*/ 	.short	0x010a
        /*0736*/ 	.byte	0xff
	.zero		1


	//   ....[101]....
        /*0738*/ 	.word	0x000078e0
        /*073c*/ 	.word	0x00000000
        /*0740*/ 	.word	0x00000000
        /*0744*/ 	.short	0x010a
        /*0746*/ 	.byte	0xff
	.zero		1


	//   ....[102]....
        /*0748*/ 	.word	0x00007930
        /*074c*/ 	.word	0x00000003
        /*0750*/ 	.word	0x00000070
        /*0754*/ 	.short	0x010a
        /*0756*/ 	.byte	0xff
	.zero		1


	//   ....[103]....
        /*0758*/ 	.word	0x00007980
        /*075c*/ 	.word	0x00000003
        /*0760*/ 	.word	0x00000040
        /*0764*/ 	.short	0x010a
        /*0766*/ 	.byte	0xff
	.zero		1


	//   ....[104]....
        /*0768*/ 	.word	0x000079d0
        /*076c*/ 	.word	0x0000001a
        /*0770*/ 	.word	0x00000090
        /*0774*/ 	.short	0x010a
        /*0776*/ 	.byte	0xff
	.zero		1


	//----- nvinfo : EIATTR_NUM_MBARRIERS
	.align		4
.L_47:
        /*0778*/ 	.byte	0x03, 0x38
        /*077a*/ 	.short	0x001e


	//----- nvinfo : EIATTR_EXIT_INSTR_OFFSETS
	.align		4
        /*077c*/ 	.byte	0x04, 0x1c
        /*077e*/ 	.short	(.L_49 - .L_48)


	//   ....[0]....
.L_48:
        /*0780*/ 	.word	0x00002d90


	//   ....[1]....
        /*0784*/ 	.word	0x00003280


	//   ....[2]....
        /*0788*/ 	.word	0x000032e0


	//   ....[3]....
        /*078c*/ 	.word	0x00004710


	//   ....[4]....
        /*0790*/ 	.word	0x00005520


	//   ....[5]....
        /*0794*/ 	.word	0x00005560


	//   ....[6]....
        /*0798*/ 	.word	0x00007050


	//   ....[7]....
        /*079c*/ 	.word	0x000070d0


	//   ....[8]....
        /*07a0*/ 	.word	0x00007100


	//   ....[9]....
        /*07a4*/ 	.word	0x00007130


	//----- nvinfo : EIATTR_MAX_THREADS
	.align		4
.L_49:
        /*07a8*/ 	.byte	0x04, 0x05
        /*07aa*/ 	.short	(.L_51 - .L_50)
.L_50:
        /*07ac*/ 	.word	0x00000100
        /*07b0*/ 	.word	0x00000001
        /*07b4*/ 	.word	0x00000001


	//----- nvinfo : EIATTR_CRS_STACK_SIZE
	.align		4
.L_51:
        /*07b8*/ 	.byte	0x04, 0x1e
        /*07ba*/ 	.short	(.L_53 - .L_52)
.L_52:
        /*07bc*/ 	.word	0x00000000


	//----- nvinfo : EIATTR_CBANK_PARAM_SIZE
	.align		4
.L_53:
        /*07c0*/ 	.byte	0x03, 0x19
        /*07c2*/ 	.short	0x0800


	//----- nvinfo : EIATTR_PARAM_CBANK
	.align		4
        /*07c4*/ 	.byte	0x04, 0x0a
        /*07c6*/ 	.short	(.L_55 - .L_54)
	.align		4
.L_54:
        /*07c8*/ 	.word	index@(.nv.constant0._ZN7cutlass13device_kernelINS_4gemm6kernel13GemmUniversalIN4cute5tupleIJiiiiEEENS1_10collective13CollectiveMmaINS1_35MainloopSm100TmaUmmaWarpSpecializedILi4ELi2ELi4ENS5_IJNS4_1CILi2EEENSA_ILi1EEESC_EEEEENS5_IJNSA_ILi64EEENSA_ILi32EEENSA_ILi256EEEEEENS_10bfloat16_tENS5_IJlSC_lEEESJ_SK_NS4_8TiledMMAINS4_8MMA_AtomIJNS4_20SM100_MMA_F16BF16_SSISJ_SJ_fLi64ELi32ELNS4_4UMMA5MajorE0ELSP_0ELNSO_7ScaleInE0ELSQ_0EEEEEENS4_6LayoutINS5_IJSC_SC_SC_EEENS5_IJNSA_ILi0EEESV_SV_EEEEENS5_IJNS4_10UnderscoreESY_SY_EEEEENS4_13SM90_TMA_LOADENS4_14ComposedLayoutINS4_7SwizzleILi3ELi4ELi3EEENS4_18smem_ptr_flag_bitsILi16EEENST_INS5_IJNSA_ILi8EEESF_EEENS5_IJSF_SC_EEEEEEEvNS4_8identityENS4_23SM90_TMA_LOAD_MULTICASTES1B_vS1C_EENS_8epilogue10collective18CollectiveEpilogueINS1F_23Sm100TmaWarpSpecializedILi2ELi1ELi16ELb1ELb0EEEJSI_NS5_IJNST_ISF_SC_EENST_ISG_SC_EEEEESJ_SK_SJ_SK_NS1F_6fusion15FusionCallbacksIS1J_NS1N_17LinearCombinationISJ_fSJ_fLNS_15FloatRoundStyleE2EEESI_S1M_JEEENS4_5SM1004TMEM4LOAD26SM100_TMEM_LOAD_16dp256b4xES11_NS12_INS13_ILi2ELi4ELi3EEES16_NST_INS5_IJS17_SG_EEENS5_IJSG_SC_EEEEEEENS4_17SM75_U32x4_LDSM_NENS4_14SM90_TMA_STOREES21_NS4_17SM90_U32x4_STSM_NENS4_39AutoVectorizingCopyWithAssumedAlignmentILi128EEEEEEvvEEEEvNT_6ParamsE)
        /*07cc*/ 	.short	0x0380
        /*07ce*/ 	.short	0x0800


	//----- nvinfo : EIATTR_SW_WAR
	.align		4
.L_55:
        /*07d0*/ 	.byte	0x04, 0x36
        /*07d2*/ 	.short	(.L_57 - .L_56)
.L_56:
        /*07d4*/ 	.word	0x00000008
.L_57:


//--------------------- .nv.callgraph             --------------------------
	.section	.nv.callgraph,"",@"SHT_CUDA_CALLGRAPH"
	.align	4
	.sectionentsize	8
	.align		4
        /*0000*/ 	.word	0x00000000
	.align		4
        /*0004*/ 	.word	0xffffffff
	.align		4
        /*0008*/ 	.word	index@(_ZN7cutlass13device_kernelINS_4gemm6kernel13GemmUniversalIN4cute5tupleIJiiiiEEENS1_10collective13CollectiveMmaINS1_35MainloopSm100TmaUmmaWarpSpecializedILi4ELi2ELi4ENS5_IJNS4_1CILi2EEENSA_ILi1EEESC_EEEEENS5_IJNSA_ILi64EEENSA_ILi32EEENSA_ILi256EEEEEENS_10bfloat16_tENS5_IJlSC_lEEESJ_SK_NS4_8TiledMMAINS4_8MMA_AtomIJNS4_20SM100_MMA_F16BF16_SSISJ_SJ_fLi64ELi32ELNS4_4UMMA5MajorE0ELSP_0ELNSO_7ScaleInE0ELSQ_0EEEEEENS4_6LayoutINS5_IJSC_SC_SC_EEENS5_IJNSA_ILi0EEESV_SV_EEEEENS5_IJNS4_10UnderscoreESY_SY_EEEEENS4_13SM90_TMA_LOADENS4_14ComposedLayoutINS4_7SwizzleILi3ELi4ELi3EEENS4_18smem_ptr_flag_bitsILi16EEENST_INS5_IJNSA_ILi8EEESF_EEENS5_IJSF_SC_EEEEEEEvNS4_8identityENS4_23SM90_TMA_LOAD_MULTICASTES1B_vS1C_EENS_8epilogue10collective18CollectiveEpilogueINS1F_23Sm100TmaWarpSpecializedILi2ELi1ELi16ELb1ELb0EEEJSI_NS5_IJNST_ISF_SC_EENST_ISG_SC_EEEEESJ_SK_SJ_SK_NS1F_6fusion15FusionCallbacksIS1J_NS1N_17LinearCombinationISJ_fSJ_fLNS_15FloatRoundStyleE2EEESI_S1M_JEEENS4_5SM1004TMEM4LOAD26SM100_TMEM_LOAD_16dp256b4xES11_NS12_INS13_ILi2ELi4ELi3EEES16_NST_INS5_IJS17_SG_EEENS5_IJSG_SC_EEEEEEENS4_17SM75_U32x4_LDSM_NENS4_14SM90_TMA_STOREES21_NS4_17SM90_U32x4_STSM_NENS4_39AutoVectorizingCopyWithAssumedAlignmentILi128EEEEEEvvEEEEvNT_6ParamsE)
	.align		4
        /*000c*/ 	.word	index@(__assertfail)
	.align		4
        /*0010*/ 	.word	0x00000000
	.align		4
        /*0014*/ 	.word	0xfffffffe
	.align		4
        /*0018*/ 	.word	0x00000000
	.align		4
        /*001c*/ 	.word	0xfffffffd
	.align		4
        /*0020*/ 	.word	0x00000000
	.align		4
        /*0024*/ 	.word	0xfffffffc


//--------------------- .nv.constant4             --------------------------
	.section	.nv.constant4,"a",@progbits
	.align	8
	.align		8
.nv.constant4:
        /*0000*/ 	.dword	__assertfail
	.align		8
        /*0008*/ 	.dword	__unnamed_1
	.align		8
        /*0010*/ 	.dword	__unnamed_2
	.align		8
        /*0018*/ 	.dword	_ZN39_INTERNAL_1f9d494e_4_k_cu_34a879a3_59154cuda3std3__45__cpo5beginE
	.align		8
        /*0020*/ 	.dword	_ZN39_INTERNAL_1f9d494e_4_k_cu_34a879a3_59154cuda3std3__45__cpo3endE
	.align		8
        /*0028*/ 	.dword	_ZN39_INTERNAL_1f9d494e_4_k_cu_34a879a3_59154cuda3std3__45__cpo6cbeginE
	.align		8
        /*0030*/ 	.dword	_ZN39_INTERNAL_1f9d494e_4_k_cu_34a879a3_59154cuda3std3__45__cpo4cendE
	.align		8
        /*0038*/ 	.dword	_ZN39_INTERNAL_1f9d494e_4_k_cu_34a879a3_59154cuda3std3__441_GLOBAL__N__1f9d494e_4_k_cu_34a879a3_59156ignoreE
	.align		8
        /*0040*/ 	.dword	_ZN39_INTERNAL_1f9d494e_4_k_cu_34a879a3_59154cuda3std3__419piecewise_constructE
	.align		8
        /*0048*/ 	.dword	_ZN39_INTERNAL_1f9d494e_4_k_cu_34a879a3_59154cuda3std3__48in_placeE
	.align		8
        /*0050*/ 	.dword	_ZN39_INTERNAL_1f9d494e_4_k_cu_34a879a3_59154cuda3std6ranges3__45__cpo4swapE
	.align		8
        /*0058*/ 	.dword	_ZN39_INTERNAL_1f9d494e_4_k_cu_34a879a3_59154cuda3std6ranges3__45__cpo9iter_moveE
	.align		8
        /*0060*/ 	.dword	_ZN39_INTERNAL_1f9d494e_4_k_cu_34a879a3_59154cute7productE
	.align		8
        /*0068*/ 	.dword	_ZN39_INTERNAL_1f9d494e_4_k_cu_34a879a3_59154cute1_E
	.align		8
        /*0070*/ 	.dword	$str$25
	.align		8
        /*0078*/ 	.dword	$str$26
	.align		8
        /*0080*/ 	.dword	$str$27
	.align		8
        /*0088*/ 	.dword	$str$28


//--------------------- .text._ZN7cutlass13device_kernelINS_4gemm6kernel13GemmUniversalIN4cute5tupleIJiiiiEEENS1_10collective13CollectiveMmaINS1_35MainloopSm100TmaUmmaWarpSpecializedILi4ELi2ELi4ENS5_IJNS4_1CILi2EEENSA_ILi1EEESC_EEEEENS5_IJNSA_ILi64EEENSA_ILi32EEENSA_ILi256EEEEEENS_10bfloat16_tENS5_IJlSC_lEEESJ_SK_NS4_8TiledMMAINS4_8MMA_AtomIJNS4_20SM100_MMA_F16BF16_SSISJ_SJ_fLi64ELi32ELNS4_4UMMA5MajorE0ELSP_0ELNSO_7ScaleInE0ELSQ_0EEEEEENS4_6LayoutINS5_IJSC_SC_SC_EEENS5_IJNSA_ILi0EEESV_SV_EEEEENS5_IJNS4_10UnderscoreESY_SY_EEEEENS4_13SM90_TMA_LOADENS4_14ComposedLayoutINS4_7SwizzleILi3ELi4ELi3EEENS4_18smem_ptr_flag_bitsILi16EEENST_INS5_IJNSA_ILi8EEESF_EEENS5_IJSF_SC_EEEEEEEvNS4_8identityENS4_23SM90_TMA_LOAD_MULTICASTES1B_vS1C_EENS_8epilogue10collective18CollectiveEpilogueINS1F_23Sm100TmaWarpSpecializedILi2ELi1ELi16ELb1ELb0EEEJSI_NS5_IJNST_ISF_SC_EENST_ISG_SC_EEEEESJ_SK_SJ_SK_NS1F_6fusion15FusionCallbacksIS1J_NS1N_17LinearCombinationISJ_fSJ_fLNS_15FloatRoundStyleE2EEESI_S1M_JEEENS4_5SM1004TMEM4LOAD26SM100_TMEM_LOAD_16dp256b4xES11_NS12_INS13_ILi2ELi4ELi3EEES16_NST_INS5_IJS17_SG_EEENS5_IJSG_SC_EEEEEEENS4_17SM75_U32x4_LDSM_NENS4_14SM90_TMA_STOREES21_NS4_17SM90_U32x4_STSM_NENS4_39AutoVectorizingCopyWithAssumedAlignmentILi128EEEEEEvvEEEEvNT_6ParamsE --------------------------
	.section	.text._ZN7cutlass13device_kernelINS_4gemm6kernel13GemmUniversalIN4cute5tupleIJiiiiEEENS1_10collective13CollectiveMmaINS1_35MainloopSm100TmaUmmaWarpSpecializedILi4ELi2ELi4ENS5_IJNS4_1CILi2EEENSA_ILi1EEESC_EEEEENS5_IJNSA_ILi64EEENSA_ILi32EEENSA_ILi256EEEEEENS_10bfloat16_tENS5_IJlSC_lEEESJ_SK_NS4_8TiledMMAINS4_8MMA_AtomIJNS4_20SM100_MMA_F16BF16_SSISJ_SJ_fLi64ELi32ELNS4_4UMMA5MajorE0ELSP_0ELNSO_7ScaleInE0ELSQ_0EEEEEENS4_6LayoutINS5_IJSC_SC_SC_EEENS5_IJNSA_ILi0EEESV_SV_EEEEENS5_IJNS4_10UnderscoreESY_SY_EEEEENS4_13SM90_TMA_LOADENS4_14ComposedLayoutINS4_7SwizzleILi3ELi4ELi3EEENS4_18smem_ptr_flag_bitsILi16EEENST_INS5_IJNSA_ILi8EEESF_EEENS5_IJSF_SC_EEEEEEEvNS4_8identityENS4_23SM90_TMA_LOAD_MULTICASTES1B_vS1C_EENS_8epilogue10collective18CollectiveEpilogueINS1F_23Sm100TmaWarpSpecializedILi2ELi1ELi16ELb1ELb0EEEJSI_NS5_IJNST_ISF_SC_EENST_ISG_SC_EEEEESJ_SK_SJ_SK_NS1F_6fusion15FusionCallbacksIS1J_NS1N_17LinearCombinationISJ_fSJ_fLNS_15FloatRoundStyleE2EEESI_S1M_JEEENS4_5SM1004TMEM4LOAD26SM100_TMEM_LOAD_16dp256b4xES11_NS12_INS13_ILi2ELi4ELi3EEES16_NST_INS5_IJS17_SG_EEENS5_IJSG_SC_EEEEEEENS4_17SM75_U32x4_LDSM_NENS4_14SM90_TMA_STOREES21_NS4_17SM90_U32x4_STSM_NENS4_39AutoVectorizingCopyWithAssumedAlignmentILi128EEEEEEvvEEEEvNT_6ParamsE,"ax",@progbits
	.align	128
.text._ZN7cutlass13device_kernelINS_4gemm6kernel13GemmUniversalIN4cute5tupleIJiiiiEEENS1_10collective13CollectiveMmaINS1_35MainloopSm100TmaUmmaWarpSpecializedILi4ELi2ELi4ENS5_IJNS4_1CILi2EEENSA_ILi1EEESC_EEEEENS5_IJNSA_ILi64EEENSA_ILi32EEENSA_ILi256EEEEEENS_10bfloat16_tENS5_IJlSC_lEEESJ_SK_NS4_8TiledMMAINS4_8MMA_AtomIJNS4_20SM100_MMA_F16BF16_SSISJ_SJ_fLi64ELi32ELNS4_4UMMA5MajorE0ELSP_0ELNSO_7ScaleInE0ELSQ_0EEEEEENS4_6LayoutINS5_IJSC_SC_SC_EEENS5_IJNSA_ILi0EEESV_SV_EEEEENS5_IJNS4_10UnderscoreESY_SY_EEEEENS4_13SM90_TMA_LOADENS4_14ComposedLayoutINS4_7SwizzleILi3ELi4ELi3EEENS4_18smem_ptr_flag_bitsILi16EEENST_INS5_IJNSA_ILi8EEESF_EEENS5_IJSF_SC_EEEEEEEvNS4_8identityENS4_23SM90_TMA_LOAD_MULTICASTES1B_vS1C_EENS_8epilogue10collective18CollectiveEpilogueINS1F_23Sm100TmaWarpSpecializedILi2ELi1ELi16ELb1ELb0EEEJSI_NS5_IJNST_ISF_SC_EENST_ISG_SC_EEEEESJ_SK_SJ_SK_NS1F_6fusion15FusionCallbacksIS1J_NS1N_17LinearCombinationISJ_fSJ_fLNS_15FloatRoundStyleE2EEESI_S1M_JEEENS4_5SM1004TMEM4LOAD26SM100_TMEM_LOAD_16dp256b4xES11_NS12_INS13_ILi2ELi4ELi3EEES16_NST_INS5_IJS17_SG_EEENS5_IJSG_SC_EEEEEEENS4_17SM75_U32x4_LDSM_NENS4_14SM90_TMA_STOREES21_NS4_17SM90_U32x4_STSM_NENS4_39AutoVectorizingCopyWithAssumedAlignmentILi128EEEEEEvvEEEEvNT_6ParamsE:
        .type           _ZN7cutlass13device_kernelINS_4gemm6kernel13GemmUniversalIN4cute5tupleIJiiiiEEENS1_10collective13CollectiveMmaINS1_35MainloopSm100TmaUmmaWarpSpecializedILi4ELi2ELi4ENS5_IJNS4_1CILi2EEENSA_ILi1EEESC_EEEEENS5_IJNSA_ILi64EEENSA_ILi32EEENSA_ILi256EEEEEENS_10bfloat16_tENS5_IJlSC_lEEESJ_SK_NS4_8TiledMMAINS4_8MMA_AtomIJNS4_20SM100_MMA_F16BF16_SSISJ_SJ_fLi64ELi32ELNS4_4UMMA5MajorE0ELSP_0ELNSO_7ScaleInE0ELSQ_0EEEEEENS4_6LayoutINS5_IJSC_SC_SC_EEENS5_IJNSA_ILi0EEESV_SV_EEEEENS5_IJNS4_10UnderscoreESY_SY_EEEEENS4_13SM90_TMA_LOADENS4_14ComposedLayoutINS4_7SwizzleILi3ELi4ELi3EEENS4_18smem_ptr_flag_bitsILi16EEENST_INS5_IJNSA_ILi8EEESF_EEENS5_IJSF_SC_EEEEEEEvNS4_8identityENS4_23SM90_TMA_LOAD_MULTICASTES1B_vS1C_EENS_8epilogue10collective18CollectiveEpilogueINS1F_23Sm100TmaWarpSpecializedILi2ELi1ELi16ELb1ELb0EEEJSI_NS5_IJNST_ISF_SC_EENST_ISG_SC_EEEEESJ_SK_SJ_SK_NS1F_6fusion15FusionCallbacksIS1J_NS1N_17LinearCombinationISJ_fSJ_fLNS_15FloatRoundStyleE2EEESI_S1M_JEEENS4_5SM1004TMEM4LOAD26SM100_TMEM_LOAD_16dp256b4xES11_NS12_INS13_ILi2ELi4ELi3EEES16_NST_INS5_IJS17_SG_EEENS5_IJSG_SC_EEEEEEENS4_17SM75_U32x4_LDSM_NENS4_14SM90_TMA_STOREES21_NS4_17SM90_U32x4_STSM_NENS4_39AutoVectorizingCopyWithAssumedAlignmentILi128EEEEEEvvEEEEvNT_6ParamsE,@function
        .size           _ZN7cutlass13device_kernelINS_4gemm6kernel13GemmUniversalIN4cute5tupleIJiiiiEEENS1_10collective13CollectiveMmaINS1_35MainloopSm100TmaUmmaWarpSpecializedILi4ELi2ELi4ENS5_IJNS4_1CILi2EEENSA_ILi1EEESC_EEEEENS5_IJNSA_ILi64EEENSA_ILi32EEENSA_ILi256EEEEEENS_10bfloat16_tENS5_IJlSC_lEEESJ_SK_NS4_8TiledMMAINS4_8MMA_AtomIJNS4_20SM100_MMA_F16BF16_SSISJ_SJ_fLi64ELi32ELNS4_4UMMA5MajorE0ELSP_0ELNSO_7ScaleInE0ELSQ_0EEEEEENS4_6LayoutINS5_IJSC_SC_SC_EEENS5_IJNSA_ILi0EEESV_SV_EEEEENS5_IJNS4_10UnderscoreESY_SY_EEEEENS4_13SM90_TMA_LOADENS4_14ComposedLayoutINS4_7SwizzleILi3ELi4ELi3EEENS4_18smem_ptr_flag_bitsILi16EEENST_INS5_IJNSA_ILi8EEESF_EEENS5_IJSF_SC_EEEEEEEvNS4_8identityENS4_23SM90_TMA_LOAD_MULTICASTES1B_vS1C_EENS_8epilogue10collective18CollectiveEpilogueINS1F_23Sm100TmaWarpSpecializedILi2ELi1ELi16ELb1ELb0EEEJSI_NS5_IJNST_ISF_SC_EENST_ISG_SC_EEEEESJ_SK_SJ_SK_NS1F_6fusion15FusionCallbacksIS1J_NS1N_17LinearCombinationISJ_fSJ_fLNS_15FloatRoundStyleE2EEESI_S1M_JEEENS4_5SM1004TMEM4LOAD26SM100_TMEM_LOAD_16dp256b4xES11_NS12_INS13_ILi2ELi4ELi3EEES16_NST_INS5_IJS17_SG_EEENS5_IJSG_SC_EEEEEEENS4_17SM75_U32x4_LDSM_NENS4_14SM90_TMA_STOREES21_NS4_17SM90_U32x4_STSM_NENS4_39AutoVectorizingCopyWithAssumedAlignmentILi128EEEEEEvvEEEEvNT_6ParamsE,(.L_x_148 - _ZN7cutlass13device_kernelINS_4gemm6kernel13GemmUniversalIN4cute5tupleIJiiiiEEENS1_10collective13CollectiveMmaINS1_35MainloopSm100TmaUmmaWarpSpecializedILi4ELi2ELi4ENS5_IJNS4_1CILi2EEENSA_ILi1EEESC_EEEEENS5_IJNSA_ILi64EEENSA_ILi32EEENSA_ILi256EEEEEENS_10bfloat16_tENS5_IJlSC_lEEESJ_SK_NS4_8TiledMMAINS4_8MMA_AtomIJNS4_20SM100_MMA_F16BF16_SSISJ_SJ_fLi64ELi32ELNS4_4UMMA5MajorE0ELSP_0ELNSO_7ScaleInE0ELSQ_0EEEEEENS4_6LayoutINS5_IJSC_SC_SC_EEENS5_IJNSA_ILi0EEESV_SV_EEEEENS5_IJNS4_10UnderscoreESY_SY_EEEEENS4_13SM90_TMA_LOADENS4_14ComposedLayoutINS4_7SwizzleILi3ELi4ELi3EEENS4_18smem_ptr_flag_bitsILi16EEENST_INS5_IJNSA_ILi8EEESF_EEENS5_IJSF_SC_EEEEEEEvNS4_8identityENS4_23SM90_TMA_LOAD_MULTICASTES1B_vS1C_EENS_8epilogue10collective18CollectiveEpilogueINS1F_23Sm100TmaWarpSpecializedILi2ELi1ELi16ELb1ELb0EEEJSI_NS5_IJNST_ISF_SC_EENST_ISG_SC_EEEEESJ_SK_SJ_SK_NS1F_6fusion15FusionCallbacksIS1J_NS1N_17LinearCombinationISJ_fSJ_fLNS_15FloatRoundStyleE2EEESI_S1M_JEEENS4_5SM1004TMEM4LOAD26SM100_TMEM_LOAD_16dp256b4xES11_NS12_INS13_ILi2ELi4ELi3EEES16_NST_INS5_IJS17_SG_EEENS5_IJSG_SC_EEEEEEENS4_17SM75_U32x4_LDSM_NENS4_14SM90_TMA_STOREES21_NS4_17SM90_U32x4_STSM_NENS4_39AutoVectorizingCopyWithAssumedAlignmentILi128EEEEEEvvEEEEvNT_6ParamsE)
        .other          _ZN7cutlass13device_kernelINS_4gemm6kernel13GemmUniversalIN4cute5tupleIJiiiiEEENS1_10collective13CollectiveMmaINS1_35MainloopSm100TmaUmmaWarpSpecializedILi4ELi2ELi4ENS5_IJNS4_1CILi2EEENSA_ILi1EEESC_EEEEENS5_IJNSA_ILi64EEENSA_ILi32EEENSA_ILi256EEEEEENS_10bfloat16_tENS5_IJlSC_lEEESJ_SK_NS4_8TiledMMAINS4_8MMA_AtomIJNS4_20SM100_MMA_F16BF16_SSISJ_SJ_fLi64ELi32ELNS4_4UMMA5MajorE0ELSP_0ELNSO_7ScaleInE0ELSQ_0EEEEEENS4_6LayoutINS5_IJSC_SC_SC_EEENS5_IJNSA_ILi0EEESV_SV_EEEEENS5_IJNS4_10UnderscoreESY_SY_EEEEENS4_13SM90_TMA_LOADENS4_14ComposedLayoutINS4_7SwizzleILi3ELi4ELi3EEENS4_18smem_ptr_flag_bitsILi16EEENST_INS5_IJNSA_ILi8EEESF_EEENS5_IJSF_SC_EEEEEEEvNS4_8identityENS4_23SM90_TMA_LOAD_MULTICASTES1B_vS1C_EENS_8epilogue10collective18CollectiveEpilogueINS1F_23Sm100TmaWarpSpecializedILi2ELi1ELi16ELb1ELb0EEEJSI_NS5_IJNST_ISF_SC_EENST_ISG_SC_EEEEESJ_SK_SJ_SK_NS1F_6fusion15FusionCallbacksIS1J_NS1N_17LinearCombinationISJ_fSJ_fLNS_15FloatRoundStyleE2EEESI_S1M_JEEENS4_5SM1004TMEM4LOAD26SM100_TMEM_LOAD_16dp256b4xES11_NS12_INS13_ILi2ELi4ELi3EEES16_NST_INS5_IJS17_SG_EEENS5_IJSG_SC_EEEEEEENS4_17SM75_U32x4_LDSM_NENS4_14SM90_TMA_STOREES21_NS4_17SM90_U32x4_STSM_NENS4_39AutoVectorizingCopyWithAssumedAlignmentILi128EEEEEEvvEEEEvNT_6ParamsE,@"STO_CUDA_ENTRY STV_DEFAULT"
_ZN7cutlass13device_kernelINS_4gemm6kernel13GemmUniversalIN4cute5tupleIJiiiiEEENS1_10collective13CollectiveMmaINS1_35MainloopSm100TmaUmmaWarpSpecializedILi4ELi2ELi4ENS5_IJNS4_1CILi2EEENSA_ILi1EEESC_EEEEENS5_IJNSA_ILi64EEENSA_ILi32EEENSA_ILi256EEEEEENS_10bfloat16_tENS5_IJlSC_lEEESJ_SK_NS4_8TiledMMAINS4_8MMA_AtomIJNS4_20SM100_MMA_F16BF16_SSISJ_SJ_fLi64ELi32ELNS4_4UMMA5MajorE0ELSP_0ELNSO_7ScaleInE0ELSQ_0EEEEEENS4_6LayoutINS5_IJSC_SC_SC_EEENS5_IJNSA_ILi0EEESV_SV_EEEEENS5_IJNS4_10UnderscoreESY_SY_EEEEENS4_13SM90_TMA_LOADENS4_14ComposedLayoutINS4_7SwizzleILi3ELi4ELi3EEENS4_18smem_ptr_flag_bitsILi16EEENST_INS5_IJNSA_ILi8EEESF_EEENS5_IJSF_SC_EEEEEEEvNS4_8identityENS4_23SM90_TMA_LOAD_MULTICASTES1B_vS1C_EENS_8epilogue10collective18CollectiveEpilogueINS1F_23Sm100TmaWarpSpecializedILi2ELi1ELi16ELb1ELb0EEEJSI_NS5_IJNST_ISF_SC_EENST_ISG_SC_EEEEESJ_SK_SJ_SK_NS1F_6fusion15FusionCallbacksIS1J_NS1N_17LinearCombinationISJ_fSJ_fLNS_15FloatRoundStyleE2EEESI_S1M_JEEENS4_5SM1004TMEM4LOAD26SM100_TMEM_LOAD_16dp256b4xES11_NS12_INS13_ILi2ELi4ELi3EEES16_NST_INS5_IJS17_SG_EEENS5_IJSG_SC_EEEEEEENS4_17SM75_U32x4_LDSM_NENS4_14SM90_TMA_STOREES21_NS4_17SM90_U32x4_STSM_NENS4_39AutoVectorizingCopyWithAssumedAlignmentILi128EEEEEEvvEEEEvNT_6ParamsE:
[----:B------:R-:W1:Y:S01]  /*0000*/  LDC R1, c[0x0][0x37c] ;  /* 0x0000df00ff017b82 */ /* 0x000e620000000800 */
[----:B------:R-:W2:Y:S01]  /*0010*/  S2R R59, SR_TID.X ;  /* 0x00000000003b7919 */ /* 0x000ea20000002100 */
[----:B------:R-:W3:Y:S01]  /*0020*/  LDCU.64 UR8, c[0x0][0x890] ;  /* 0x00011200ff0877ac */ /* 0x000ee20008000a00 */
[----:B------:R-:W-:Y:S02]  /*0030*/  PRMT R49, RZ, 0x7610, R49 ;  /* 0x00007610ff317816 */ /* 0x000fe40000000031 */
[----:B------:R-:W-:Y:S01]  /*0040*/  ELECT P4, URZ, PT ;  /* 0x0000000000ff782f */ /* 0x000fe20003880000 */
[----:B---3--:R-:W-:-:S04]  /*0050*/  UISETP.NE.U32.AND UP0, UPT, UR8, URZ, UPT ;  /* 0x000000ff0800728c */ /* 0x008fc8000bf05070 */
[----:B------:R-:W-:Y:S01]  /*0060*/  UISETP.NE.AND.EX UP0, UPT, UR9, URZ, UPT, UP0 ;  /* 0x000000ff0900728c */ /* 0x000fe2000bf05300 */
[----:B--2---:R-:W-:-:S05]  /*0070*/  SHF.R.U32.HI R50, RZ, 0x5, R59 ;  /* 0x00000005ff327819 */ /* 0x004fca000001163b */
[----:B------:R-:W2:Y:S02]  /*0080*/  SHFL.IDX PT, R0, R50, RZ, 0x1f ;  /* 0x00001fff32007589 */ /* 0x000ea400000e0000 */
[----:B--2---:R-:W-:Y:S01]  /*0090*/  R2UR UR18, R0 ;  /* 0x00000000001272ca */ /* 0x004fe200000e0000 */
[----:B-1----:R-:W-:-:S14]  /*00a0*/  BRA.U UP0, `(.L_x_0) ;  /* 0x0000000100307547 */ /* 0x002fdc000b800000 */
[----:B------:R-:W1:Y:S02]  /*00b0*/  LDCU.64 UR4, c[0x0][0x888] ;  /* 0x00011100ff0477ac */ /* 0x000e640008000a00 */
[----:B-1----:R-:W-:-:S04]  /*00c0*/  UISETP.NE.U32.AND UP0, UPT, UR4, URZ, UPT ;  /* 0x000000ff0400728c */ /* 0x002fc8000bf05070 */
[----:B------:R-:W-:-:S09]  /*00d0*/  UISETP.NE.AND.EX UP0, UPT, UR5, URZ, UPT, UP0 ;  /* 0x000000ff0500728c */ /* 0x000fd2000bf05300 */
[----:B------:R-:W-:Y:S05]  /*00e0*/  BRA.U !UP0, `(.L_x_1) ;  /* 0x0000000108147547 */ /* 0x000fea000b800000 */
[----:B------:R-:W1:Y:S01]  /*00f0*/  LDC.64 R2, c[0x0][0x888] ;  /* 0x00022200ff027b82 */ /* 0x000e620000000a00 */
[----:B------:R-:W1:Y:S02]  /*0100*/  LDCU.64 UR4, c[0x0][0x358] ;  /* 0x00006b00ff0477ac */ /* 0x000e640008000a00 */
[----:B-1----:R1:W5:Y:S01]  /*0110*/  LDG.E R25, desc[UR4][R2.64] ;  /* 0x0000000402197981 */ /* 0x002362000c1e1900 */
[----:B------:R-:W-:Y:S01]  /*0120*/  HFMA2 R49, -RZ, RZ, 0, 5.9604644775390625e-08 ;  /* 0x00000001ff317431 */ /* 0x000fe200000001ff */
[----:B------:R-:W-:Y:S05]  /*0130*/  BRA `(.L_x_0) ;  /* 0x00000000000c7947 */ /* 0x000fea0003800000 */
.L_x_1:
[----:B------:R-:W1:Y:S01]  /*0140*/  LDCU UR4, c[0x0][0x880] ;  /* 0x00011000ff0477ac */ /* 0x000e620008000800 */
[----:B------:R-:W-:Y:S01]  /*0150*/  HFMA2 R49, -RZ, RZ, 0, 5.9604644775390625e-08 ;  /* 0x00000001ff317431 */ /* 0x000fe200000001ff */
[----:B-1----:R-:W-:-:S07]  /*0160*/  MOV R25, UR4 ;  /* 0x0000000400197c02 */ /* 0x002fce0008000f00 */
.L_x_0:
[----:B------:R-:W2:Y:S02]  /*0170*/  LDCU.64 UR4, c[0x0][0x8b0] ;  /* 0x00011600ff0477ac */ /* 0x000ea40008000a00 */
[----:B--2---:R-:W-:-:S04]  /*0180*/  UISETP.NE.U32.AND UP0, UPT, UR4, URZ, UPT ;  /* 0x000000ff0400728c */ /* 0x004fc8000bf05070 */
[----:B------:R-:W-:-:S09]  /*0190*/  UISETP.NE.AND.EX UP0, UPT, UR5, URZ, UPT, UP0 ;  /* 0x000000ff0500728c */ /* 0x000fd2000bf05300 */
[----:B------:R-:W-:Y:S05]  /*01a0*/  BRA.U UP0, `(.L_x_2) ;  /* 0x0000000100287547 */ /* 0x000fea000b800000 */
[----:B------:R-:W2:Y:S02]  /*01b0*/  LDCU.64 UR4, c[0x0][0x8a8] ;  /* 0x00011500ff0477ac */ /* 0x000ea40008000a00 */
[----:B--2---:R-:W-:-:S04]  /*01c0*/  UISETP.NE.U32.AND UP0, UPT, UR4, URZ, UPT ;  /* 0x000000ff0400728c */ /* 0x004fc8000bf05070 */
[----:B------:R-:W-:-:S09]  /*01d0*/  UISETP.NE.AND.EX UP0, UPT, UR5, URZ, UPT, UP0 ;  /* 0x000000ff0500728c */ /* 0x000fd2000bf05300 */
[----:B------:R-:W-:Y:S05]  /*01e0*/  BRA.U !UP0, `(.L_x_3) ;  /* 0x0000000108107547 */ /* 0x000fea000b800000 */
[----:B-1----:R-:W1:Y:S01]  /*01f0*/  LDC.64 R2, c[0x0][0x8a8] ;  /* 0x00022a00ff027b82 */ /* 0x002e620000000a00 */
[----:B------:R-:W1:Y:S02]  /*0200*/  LDCU.64 UR4, c[0x0][0x358] ;  /* 0x00006b00ff0477ac */ /* 0x000e640008000a00 */
[----:B-1----:R2:W5:Y:S01]  /*0210*/  LDG.E R24, desc[UR4][R2.64] ;  /* 0x0000000402187981 */ /* 0x002562000c1e1900 */
[----:B------:R-:W-:Y:S05]  /*0220*/  BRA `(.L_x_2) ;  /* 0x0000000000087947 */ /* 0x000fea0003800000 */
.L_x_3:
[----:B------:R-:W2:Y:S02]  /*0230*/  LDCU UR4, c[0x0][0x8a0] ;  /* 0x00011400ff0477ac */ /* 0x000ea40008000800 */
[----:B--2---:R-:W-:Y:S02]  /*0240*/  MOV R24, UR4 ;  /* 0x0000000400187c02 */ /* 0x004fe40008000f00 */
.L_x_2:
[----:B------:R-:W-:Y:S01]  /*0250*/  IMAD.U32 R0, RZ, RZ, UR18 ;  /* 0x00000012ff007e24 */ /* 0x000fe2000f8e00ff */
[----:B------:R-:W-:Y:S04]  /*0260*/  BSSY.RECONVERGENT B0, `(.L_x_4) ;  /* 0x000000c000007945 */ /* 0x000fe80003800200 */
[C---:B------:R-:W-:Y:S02]  /*0270*/  ISETP.NE.OR P1, PT, R0.reuse, 0x1, !P4 ;  /* 0x000000010000780c */ /* 0x040fe40006725670 */
[----:B------:R-:W-:-:S11]  /*0280*/  ISETP.NE.OR P0, PT, R0, 0x3, !P4 ;  /* 0x000000030000780c */ /* 0x000fd60006705670 */
[----:B------:R-:W-:Y:S05]  /*0290*/  @P1 BRA `(.L_x_5) ;  /* 0x0000000000201947 */ /* 0x000fea0003800000 */
[----:B------:R-:W3:Y:S02]  /*02a0*/  LDCU.64 UR4, c[0x0][0x348] ;  /* 0x00006900ff0477ac */ /* 0x000ee40008000a00 */
[----:B---3--:R-:W-:Y:S02]  /*02b0*/  UIADD3 UR6, UP1, UPT, UR4, 0x80, URZ ;  /* 0x0000008004067890 */ /* 0x008fe4000ff3e0ff */
[----:B------:R-:W-:Y:S02]  /*02c0*/  UIADD3 UR4, UP0, UPT, UR4, 0x180, URZ ;  /* 0x0000018004047890 */ /* 0x000fe4000ff1e0ff */
[----:B------:R-:W-:Y:S02]  /*02d0*/  UIADD3.X UR7, UPT, UPT, URZ, UR5, URZ, UP1, !UPT ;  /* 0x00000005ff077290 */ /* 0x000fe40008ffe4ff */
[----:B------:R-:W-:-:S07]  /*02e0*/  UIADD3.X UR5, UPT, UPT, URZ, UR5, URZ, UP0, !UPT ;  /* 0x00000005ff057290 */ /* 0x000fce00087fe4ff */
[----:B------:R3:W-:Y:S02]  /*02f0*/  UTMACCTL.PF [UR6] ;  /* 0x00000000060079b9 */ /* 0x0007e40008040000 */
[----:B------:R3:W-:Y:S02]  /*0300*/  UTMACCTL.PF [UR4] ;  /* 0x00000000040079b9 */ /* 0x0007e40008040000 */
[----:B---3--:R-:W-:Y:S01]  /*0310*/  NOP ;  /* 0x0000000000007918 */ /* 0x008fe20000000000 */
.L_x_5:
[----:B------:R-:W-:Y:S05]  /*0320*/  BSYNC.RECONVERGENT B0 ;  /* 0x0000000000007941 */ /* 0x000fea0003800200 */
.L_x_4:
[----:B------:R-:W-:Y:S04]  /*0330*/  BSSY.RECONVERGENT B0, `(.L_x_6) ;  /* 0x000000a000007945 */ /* 0x000fe80003800200 */
        /* <DEDUP_REMOVED lines=9> */
.L_x_7:
[----:B------:R-:W-:Y:S05]  /*03d0*/  BSYNC.RECONVERGENT B0 ;  /* 0x0000000000007941 */ /* 0x000fea0003800200 */
.L_x_6:
[----:B------:R-:W3:Y:S01]  /*03e0*/  LDCU.64 UR4, c[0x0][0x888] ;  /* 0x00011100ff0477ac */ /* 0x000ee20008000a00 */
[----:B------:R-:W-:Y:S02]  /*03f0*/  UISETP.EQ.U32.AND UP2, UPT, UR8, URZ, UPT ;  /* 0x000000ff0800728c */ /* 0x000fe4000bf42070 */
[----:B------:R-:W-:Y:S02]  /*0400*/  UPLOP3.LUT UP3, UPT, UPT, UPT, UPT, 0x80, 0x8 ;  /* 0x000000000008789c */ /* 0x000fe40003f6f070 */
[----:B---3--:R-:W-:-:S04]  /*0410*/  UISETP.NE.U32.AND UP0, UPT, UR4, URZ, UPT ;  /* 0x000000ff0400728c */ /* 0x008fc8000bf05070 */
[----:B------:R-:W-:-:S04]  /*0420*/  UISETP.NE.AND.EX UP1, UPT, UR5, URZ, UPT, UP0 ;  /* 0x000000ff0500728c */ /* 0x000fc8000bf25300 */
[----:B------:R-:W-:-:S04]  /*0430*/  UISETP.EQ.OR.EX UP4, UPT, UR9, URZ, !UP1, UP2 ;  /* 0x000000ff0900728c */ /* 0x000fc8000cf82720 */
[----:B------:R-:W-:-:S05]  /*0440*/  UP2UR UR59, UPR, URZ, 0x10 ;  /* 0x00000010ff3b7883 */ /* 0x000fca0008000000 */
[----:B------:R-:W-:Y:S07]  /*0450*/  BRA.U !UP4, `(.L_x_8) ;  /* 0x000000010c207547 */ /* 0x000fee000b800000 */
[----:B------:R-:W-:Y:S01]  /*0460*/  UISETP.NE.U32.AND UP2, UPT, UR8, URZ, UPT ;  /* 0x000000ff0800728c */ /* 0x000fe2000bf45070 */
[----:B-----5:R-:W-:Y:S01]  /*0470*/  FSETP.NEU.AND P0, PT, R25, RZ, PT ;  /* 0x000000ff1900720b */ /* 0x020fe20003f0d000 */
[----:B------:R-:W-:Y:S02]  /*0480*/  USEL UR4, URZ, 0xffffffff, UP1 ;  /* 0xffffffffff047887 */ /* 0x000fe40008800000 */
[----:B------:R-:W-:-:S10]  /*0490*/  UISETP.NE.AND.EX UP2, UPT, UR9, URZ, UPT, UP2 ;  /* 0x000000ff0900728c */ /* 0x000fd4000bf45320 */
[----:B------:R-:W-:Y:S01]  /*04a0*/  VOTEU.ANY UP0, P0 ;  /* 0x0000000000ff7886 */ /* 0x000fe20000000100 */
[----:B------:R-:W-:-:S04]  /*04b0*/  @!UP2 USEL UR4, URZ, 0xffffffff, UP0 ;  /* 0xffffffffff04a887 */ /* 0x000fc80008000000 */
[----:B------:R-:W-:-:S04]  /*04c0*/  ULOP3.LUT UR4, UR4, 0x1, URZ, 0xc0, !UPT ;  /* 0x0000000104047892 */ /* 0x000fc8000f8ec0ff */
[----:B------:R-:W-:-:S11]  /*04d0*/  UISETP.NE.U32.AND UP3, UPT, UR4, 0x1, UPT ;  /* 0x000000010400788c */ /* 0x000fd6000bf65070 */
.L_x_8:
[----:B-12---:R-:W1:Y:S01]  /*04e0*/  SHFL.IDX PT, R2, R50, RZ, 0x1f ;  /* 0x00001fff32027589 */ /* 0x006e6200000e0000 */
[----:B------:R-:W-:Y:S01]  /*04f0*/  UISETP.NE.AND UP5, UPT, UR18, 0x2, UPT ;  /* 0x000000021200788c */ /* 0x000fe2000bfa5270 */
[----:B-1----:R-:W-:-:S13]  /*0500*/  ISETP.NE.AND P0, PT, R2, RZ, PT ;  /* 0x000000ff0200720c */ /* 0x002fda0003f05270 */
[----:B------:R-:W-:Y:S05]  /*0510*/  @P0 BRA `(.L_x_9) ;  /* 0x0000000000580947 */ /* 0x000fea0003800000 */
[----:B------:R-:W1:Y:S01]  /*0520*/  S2UR UR4, SR_CgaCtaId ;  /* 0x00000000000479c3 */ /* 0x000e620000008800 */
[----:B------:R-:W-:Y:S01]  /*0530*/  UMOV UR5, 0x400 ;  /* 0x0000040000057882 */ /* 0x000fe20000000000 */
[----:B------:R-:W-:Y:S01]  /*0540*/  UMOV UR8, 0x1 ;  /* 0x0000000100087882 */ /* 0x000fe20000000000 */
[----:B------:R-:W-:Y:S01]  /*0550*/  UMOV UR6, 0x2 ;  /* 0x0000000200067882 */ /* 0x000fe20000000000 */
[----:B------:R-:W-:-:S04]  /*0560*/  UIADD3 UR8, UPT, UPT, -UR8, 0x100000, URZ ;  /* 0x0010000008087890 */ /* 0x000fc8000fffe1ff */
[----:B------:R-:W-:Y:S02]  /*0570*/  USHF.L.U32 UR9, UR8, 0xb, URZ ;  /* 0x0000000b08097899 */ /* 0x000fe400080006ff */
[----:B------:R-:W-:Y:S02]  /*0580*/  USHF.L.U32 UR8, UR8, 0x1, URZ ;  /* 0x0000000108087899 */ /* 0x000fe400080006ff */
[----:B------:R-:W-:-:S04]  /*0590*/  UIADD3 UR6, UPT, UPT, -UR6, 0x100000, URZ ;  /* 0x0010000006067890 */ /* 0x000fc8000fffe1ff */
[----:B------:R-:W-:Y:S02]  /*05a0*/  USHF.L.U32 UR7, UR6, 0xb, URZ ;  /* 0x0000000b06077899 */ /* 0x000fe400080006ff */
[----:B------:R-:W-:Y:S01]  /*05b0*/  USHF.L.U32 UR6, UR6, 0x1, URZ ;  /* 0x0000000106067899 */ /* 0x000fe200080006ff */
[----:B------:R-:W-:Y:S01]  /*05c0*/  ELECT P0, URZ, PT ;  /* 0x0000000000ff782f */ /* 0x000fe20003800000 */
[----:B-1----:R-:W-:Y:S01]  /*05d0*/  ULEA UR4, UR4, UR5, 0x18 ;  /* 0x0000000504047291 */ /* 0x002fe2000f8ec0ff */
[----:B------:R-:W1:Y:S11]  /*05e0*/  FENCE.VIEW.ASYNC.S ;  /* 0x00000000000073c6 */ /* 0x000e760000000000 */
[----:B-1----:R1:W2:Y:S01]  /*05f0*/  SYNCS.EXCH.64 URZ, [UR4], UR8 ;  /* 0x0000000804ff75b2 */ /* 0x0022a20008000100 */
[----:B------:R1:W3:Y:S01]  /*0600*/  SYNCS.EXCH.64 URZ, [UR4+0x20], UR6 ;  /* 0x0000200604ff75b2 */ /* 0x0002e20008000100 */
[----:B------:R1:W4:Y:S01]  /*0610*/  SYNCS.EXCH.64 URZ, [UR4+0x8], UR8 ;  /* 0x0000080804ff75b2 */ /* 0x0003220008000100 */
[----:B------:R1:W1:Y:S01]  /*0620*/  SYNCS.EXCH.64 URZ, [UR4+0x28], UR6 ;  /* 0x0000280604ff75b2 */ /* 0x0002620008000100 */
[----:B------:R1:W1:Y:S01]  /*0630*/  SYNCS.EXCH.64 URZ, [UR4+0x10], UR8 ;  /* 0x0000100804ff75b2 */ /* 0x0002620008000100 */
[----:B------:R1:W1:Y:S01]  /*0640*/  SYNCS.EXCH.64 URZ, [UR4+0x30], UR6 ;  /* 0x0000300604ff75b2 */ /* 0x0002620008000100 */
[----:B------:R1:W1:Y:S01]  /*0650*/  SYNCS.EXCH.64 URZ, [UR4+0x18], UR8 ;  /* 0x0000180804ff75b2 */ /* 0x0002620008000100 */
[----:B------:R1:W1:Y:S01]  /*0660*/  SYNCS.EXCH.64 URZ, [UR4+0x38], UR6 ;  /* 0x0000380604ff75b2 */ /* 0x0002620008000100 */
[----:B------:R-:W-:Y:S01]  /*0670*/  NOP ;  /* 0x0000000000007918 */ /* 0x000fe20000000000 */
.L_x_9:
[----:B------:R-:W2:Y:S01]  /*0680*/  SHFL.IDX PT, R2, R50, RZ, 0x1f ;  /* 0x00001fff32027589 */ /* 0x000ea200000e0000 */
[----:B------:R-:W-:Y:S01]  /*0690*/  NOP ;  /* 0x0000000000007918 */ /* 0x000fe20000000000 */
[----:B--2---:R-:W-:-:S13]  /*06a0*/  ISETP.NE.AND P0, PT, R2, 0x1, PT ;  /* 0x000000010200780c */ /* 0x004fda0003f05270 */
[----:B------:R-:W-:Y:S05]  /*06b0*/  @P0 BRA `(.L_x_10) ;  /* 0x0000000000480947 */ /* 0x000fea0003800000 */
[----:B-1----:R-:W1:Y:S01]  /*06c0*/  S2UR UR4, SR_CgaCtaId ;  /* 0x00000000000479c3 */ /* 0x002e620000008800 */
        /* <DEDUP_REMOVED lines=12> */
[----:B-1----:R2:W1:Y:S01]  /*0790*/  SYNCS.EXCH.64 URZ, [UR4+0x40], UR8 ;  /* 0x0000400804ff75b2 */ /* 0x0024620008000100 */
[----:B------:R2:W1:Y:S01]  /*07a0*/  SYNCS.EXCH.64 URZ, [UR4+0x50], UR6 ;  /* 0x0000500604ff75b2 */ /* 0x0004620008000100 */
[----:B------:R2:W1:Y:S01]  /*07b0*/  SYNCS.EXCH.64 URZ, [UR4+0x48], UR8 ;  /* 0x0000480804ff75b2 */ /* 0x0004620008000100 */
[----:B------:R2:W1:Y:S02]  /*07c0*/  SYNCS.EXCH.64 URZ, [UR4+0x58], UR6 ;  /* 0x0000580604ff75b2 */ /* 0x0004640008000100 */
[----:B--2---:R-:W-:Y:S01]  /*07d0*/  NOP ;  /* 0x0000000000007918 */ /* 0x004fe20000000000 */
.L_x_10:
[----:B------:R-:W2:Y:S01]  /*07e0*/  SHFL.IDX PT, R2, R50, RZ, 0x1f ;  /* 0x00001fff32027589 */ /* 0x000ea200000e0000 */
[----:B------:R-:W-:Y:S01]  /*07f0*/  NOP ;  /* 0x0000000000007918 */ /* 0x000fe20000000000 */
[----:B--2---:R-:W-:-:S13]  /*0800*/  ISETP.NE.AND P0, PT, R2, 0x3, PT ;  /* 0x000000030200780c */ /* 0x004fda0003f05270 */
[----:B------:R-:W-:Y:S05]  /*0810*/  @P0 BRA `(.L_x_11) ;  /* 0x0000000000300947 */ /* 0x000fea0003800000 */
[----:B-1----:R-:W1:Y:S01]  /*0820*/  S2UR UR4, SR_CgaCtaId ;  /* 0x00000000000479c3 */ /* 0x002e620000008800 */
[----:B------:R-:W-:Y:S01]  /*0830*/  UMOV UR6, 0x400 ;  /* 0x0000040000067882 */ /* 0x000fe20000000000 */
[----:B------:R-:W-:Y:S01]  /*0840*/  UMOV UR5, 0x20 ;  /* 0x0000002000057882 */ /* 0x000fe20000000000 */
[----:B------:R-:W-:Y:S01]  /*0850*/  ELECT P0, URZ, PT ;  /* 0x0000000000ff782f */ /* 0x000fe20003800000 */
[----:B-1----:R-:W-:Y:S02]  /*0860*/  ULEA UR6, UR4, UR6, 0x18 ;  /* 0x0000000604067291 */ /* 0x002fe4000f8ec0ff */
[----:B------:R-:W-:-:S04]  /*0870*/  UIADD3 UR4, UPT, UPT, -UR5, 0x100000, URZ ;  /* 0x0010000005047890 */ /* 0x000fc8000fffe1ff */
[----:B------:R-:W-:Y:S02]  /*0880*/  USHF.L.U32 UR5, UR4, 0xb, URZ ;  /* 0x0000000b04057899 */ /* 0x000fe400080006ff */
[----:B------:R-:W-:Y:S01]  /*0890*/  USHF.L.U32 UR4, UR4, 0x1, URZ ;  /* 0x0000000104047899 */ /* 0x000fe200080006ff */
[----:B------:R-:W1:Y:S11]  /*08a0*/  FENCE.VIEW.ASYNC.S ;  /* 0x00000000000073c6 */ /* 0x000e760000000000 */
[----:B-1----:R2:W1:Y:S01]  /*08b0*/  SYNCS.EXCH.64 URZ, [UR6+0x60], UR4 ;  /* 0x0000600406ff75b2 */ /* 0x0024620008000100 */
[----:B------:R2:W1:Y:S02]  /*08c0*/  SYNCS.EXCH.64 URZ, [UR6+0x68], UR4 ;  /* 0x0000680406ff75b2 */ /* 0x0004640008000100 */
[----:B--2---:R-:W-:Y:S01]  /*08d0*/  NOP ;  /* 0x0000000000007918 */ /* 0x004fe20000000000 */
.L_x_11:
[----:B------:R-:W2:Y:S01]  /*08e0*/  SHFL.IDX PT, R2, R50, RZ, 0x1f ;  /* 0x00001fff32027589 */ /* 0x000ea200000e0000 */
[----:B------:R-:W-:Y:S01]  /*08f0*/  NOP ;  /* 0x0000000000007918 */ /* 0x000fe20000000000 */
[----:B--2---:R-:W-:-:S13]  /*0900*/  ISETP.NE.AND P0, PT, R2, 0x4, PT ;  /* 0x000000040200780c */ /* 0x004fda0003f05270 */
[----:B------:R-:W-:Y:S05]  /*0910*/  @P0 BRA `(.L_x_12) ;  /* 0x00000000004c0947 */ /* 0x000fea0003800000 */
[----:B-1----:R-:W1:Y:S01]  /*0920*/  S2UR UR6, SR_CgaCtaId ;  /* 0x00000000000679c3 */ /* 0x002e620000008800 */
[----:B------:R-:W-:Y:S01]  /*0930*/  UMOV UR4, 0x1e0 ;  /* 0x000001e000047882 */ /* 0x000fe20000000000 */
[----:B------:R-:W-:Y:S01]  /*0940*/  UMOV UR5, 0x400 ;  /* 0x0000040000057882 */ /* 0x000fe20000000000 */
[----:B------:R-:W-:Y:S01]  /*0950*/  USEL UR4, UR4, 0x1a0, UP3 ;  /* 0x000001a004047887 */ /* 0x000fe20009800000 */
[----:B------:R-:W-:Y:S01]  /*0960*/  UMOV UR8, 0x1 ;  /* 0x0000000100087882 */ /* 0x000fe20000000000 */
[----:B------:R-:W-:Y:S01]  /*0970*/  ELECT P0, URZ, PT ;  /* 0x0000000000ff782f */ /* 0x000fe20003800000 */
[----:B------:R-:W-:-:S04]  /*0980*/  UIADD3 UR8, UPT, UPT, -UR8, 0x100000, URZ ;  /* 0x0010000008087890 */ /* 0x000fc8000fffe1ff */
[----:B------:R-:W-:Y:S02]  /*0990*/  USHF.L.U32 UR9, UR8, 0xb, URZ ;  /* 0x0000000b08097899 */ /* 0x000fe400080006ff */
[----:B------:R-:W-:Y:S02]  /*09a0*/  USHF.L.U32 UR8, UR8, 0x1, URZ ;  /* 0x0000000108087899 */ /* 0x000fe400080006ff */
[----:B-1----:R-:W-:Y:S02]  /*09b0*/  ULEA UR6, UR6, UR5, 0x18 ;  /* 0x0000000506067291 */ /* 0x002fe4000f8ec0ff */
[----:B------:R-:W-:-:S04]  /*09c0*/  UIADD3 UR4, UPT, UPT, -UR4, 0x100000, URZ ;  /* 0x0010000004047890 */ /* 0x000fc8000fffe1ff */
[----:B------:R-:W-:Y:S02]  /*09d0*/  USHF.L.U32 UR5, UR4, 0xb, URZ ;  /* 0x0000000b04057899 */ /* 0x000fe400080006ff */
[----:B------:R-:W-:Y:S01]  /*09e0*/  USHF.L.U32 UR4, UR4, 0x1, URZ ;  /* 0x0000000104047899 */ /* 0x000fe200080006ff */
[----:B------:R-:W1:Y:S03]  /*09f0*/  FENCE.VIEW.ASYNC.S ;  /* 0x00000000000073c6 */ /* 0x000e660000000000 */
[----:B-1----:R2:W1:Y:S08]  /*0a00*/  SYNCS.EXCH.64 URZ, [UR6+0x70], UR8 ;  /* 0x0000700806ff75b2 */ /* 0x0024700008000100 */
[----:B------:R2:W1:Y:S01]  /*0a10*/  SYNCS.EXCH.64 URZ, [UR6+0x80], UR4 ;  /* 0x0000800406ff75b2 */ /* 0x0004620008000100 */
[----:B------:R2:W1:Y:S01]  /*0a20*/  SYNCS.EXCH.64 URZ, [UR6+0x78], UR8 ;  /* 0x0000780806ff75b2 */ /* 0x0004620008000100 */
[----:B------:R2:W1:Y:S02]  /*0a30*/  SYNCS.EXCH.64 URZ, [UR6+0x88], UR4 ;  /* 0x0000880406ff75b2 */ /* 0x0004640008000100 */
[----:B--2---:R-:W-:Y:S01]  /*0a40*/  NOP ;  /* 0x0000000000007918 */ /* 0x004fe20000000000 */
.L_x_12:
        /* <DEDUP_REMOVED lines=20> */
[----:B------:R2:W1:Y:S01]  /*0b90*/  SYNCS.EXCH.64 URZ, [UR4+0xb8], UR6 ;  /* 0x0000b80604ff75b2 */ /* 0x0004620008000100 */
[----:B------:R2:W1:Y:S01]  /*0ba0*/  SYNCS.EXCH.64 URZ, [UR4+0xa0], UR8 ;  /* 0x0000a00804ff75b2 */ /* 0x0004620008000100 */
[----:B------:R2:W1:Y:S01]  /*0bb0*/  SYNCS.EXCH.64 URZ, [UR4+0xc0], UR6 ;  /* 0x0000c00604ff75b2 */ /* 0x0004620008000100 */
[----:B------:R2:W1:Y:S01]  /*0bc0*/  SYNCS.EXCH.64 URZ, [UR4+0xa8], UR8 ;  /* 0x0000a80804ff75b2 */ /* 0x0004620008000100 */
[----:B------:R2:W1:Y:S02]  /*0bd0*/  SYNCS.EXCH.64 URZ, [UR4+0xc8], UR6 ;  /* 0x0000c80604ff75b2 */ /* 0x0004640008000100 */
[----:B--2---:R-:W-:Y:S01]  /*0be0*/  NOP ;  /* 0x0000000000007918 */ /* 0x004fe20000000000 */
.L_x_13:
[----:B------:R-:W2:Y:S01]  /*0bf0*/  SHFL.IDX PT, R2, R50, RZ, 0x1f ;  /* 0x00001fff32027589 */ /* 0x000ea200000e0000 */
[----:B------:R-:W1:Y:S01]  /*0c00*/  S2UR UR61, SR_CgaCtaId ;  /* 0x00000000003d79c3 */ /* 0x000e620000008800 */
[----:B------:R-:W-:Y:S01]  /*0c10*/  NOP ;  /* 0x0000000000007918 */ /* 0x000fe20000000000 */
[----:B--2---:R-:W-:-:S13]  /*0c20*/  ISETP.NE.AND P0, PT, R2, 0x3, PT ;  /* 0x000000030200780c */ /* 0x004fda0003f05270 */
[----:B-1----:R-:W-:Y:S05]  /*0c30*/  @P0 BRA `(.L_x_14) ;  /* 0x0000000000340947 */ /* 0x002fea0003800000 */
[----:B------:R-:W-:Y:S01]  /*0c40*/  UMOV UR4, 0x400 ;  /* 0x0000040000047882 */ /* 0x000fe20000000000 */
[----:B------:R-:W-:Y:S01]  /*0c50*/  UMOV UR6, 0x20 ;  /* 0x0000002000067882 */ /* 0x000fe20000000000 */
[----:B------:R-:W-:Y:S02]  /*0c60*/  ULEA UR4, UR61, UR4, 0x18 ;  /* 0x000000043d047291 */ /* 0x000fe4000f8ec0ff */
[----:B------:R-:W-:-:S04]  /*0c70*/  UIADD3 UR6, UPT, UPT, -UR6, 0x100000, URZ ;  /* 0x0010000006067890 */ /* 0x000fc8000fffe1ff */
[----:B------:R-:W-:Y:S02]  /*0c80*/  USHF.L.U32 UR7, UR6, 0xb, URZ ;  /* 0x0000000b06077899 */ /* 0x000fe400080006ff */
[----:B------:R-:W-:Y:S01]  /*0c90*/  USHF.L.U32 UR6, UR6, 0x1, URZ ;  /* 0x0000000106067899 */ /* 0x000fe200080006ff */
[----:B------:R-:W-:Y:S01]  /*0ca0*/  ELECT P0, URZ, PT ;  /* 0x0000000000ff782f */ /* 0x000fe20003800000 */
[----:B------:R-:W1:Y:S10]  /*0cb0*/  FENCE.VIEW.ASYNC.S ;  /* 0x00000000000073c6 */ /* 0x000e740000000000 */
[----:B-1----:R1:W2:Y:S01]  /*0cc0*/  SYNCS.EXCH.64 URZ, [UR4+0xd0], UR6 ;  /* 0x0000d00604ff75b2 */ /* 0x0022a20008000100 */
[----:B------:R1:W1:Y:S01]  /*0cd0*/  SYNCS.EXCH.64 URZ, [UR4+0xe0], UR6 ;  /* 0x0000e00604ff75b2 */ /* 0x0002620008000100 */
[----:B------:R1:W1:Y:S01]  /*0ce0*/  SYNCS.EXCH.64 URZ, [UR4+0xd8], UR6 ;  /* 0x0000d80604ff75b2 */ /* 0x0002620008000100 */
[----:B------:R1:W1:Y:S01]  /*0cf0*/  SYNCS.EXCH.64 URZ, [UR4+0xe8], UR6 ;  /* 0x0000e80604ff75b2 */ /* 0x0002620008000100 */
[----:B------:R-:W-:Y:S01]  /*0d00*/  NOP ;  /* 0x0000000000007918 */ /* 0x000fe20000000000 */
.L_x_14:
[----:B-1----:R-:W1:Y:S01]  /*0d10*/  LDCU UR4, c[0x0][0x36c] ;  /* 0x00006d80ff0477ac */ /* 0x002e620008000800 */
[----:B------:R-:W-:Y:S01]  /*0d20*/  ISETP.NE.OR P4, PT, R0, 0x2, !P4 ;  /* 0x000000020000780c */ /* 0x000fe20006785670 */
[----:B------:R-:W-:Y:S01]  /*0d30*/  NOP ;  /* 0x0000000000007918 */ /* 0x000fe20000000000 */
[----:B------:R-:W-:Y:S01]  /*0d40*/  LOP3.LUT R0, R59, 0x1f, RZ, 0xc0, !PT ;  /* 0x0000001f3b007812 */ /* 0x000fe200078ec0ff */
[----:B------:R-:W-:Y:S02]  /*0d50*/  UISETP.NE.AND UP4, UPT, UR18, URZ, UPT ;  /* 0x000000ff1200728c */ /* 0x000fe4000bf85270 */
[----:B-1----:R-:W-:-:S09]  /*0d60*/  UISETP.EQ.U32.AND UP6, UPT, UR4, 0x1, UPT ;  /* 0x000000010400788c */ /* 0x002fd2000bfc2070 */
[----:B------:R-:W-:Y:S05]  /*0d70*/  BRA.U !UP6, `(.L_x_15) ;  /* 0x000000010e087547 */ /* 0x000fea000b800000 */
[----:B--234-:R-:W-:Y:S01]  /*0d80*/  UCGABAR_ARV ;  /* 0x00000000000079c7 */ /* 0x01cfe20008000000 */
[----:B------:R-:W-:Y:S05]  /*0d90*/  BRA `(.L_x_16) ;  /* 0x0000000000047947 */ /* 0x000fea0003800000 */
.L_x_15:
[----:B--234-:R-:W-:Y:S01]  /*0da0*/  NOP ;  /* 0x0000000000007918 */ /* 0x01cfe20000000000 */
.L_x_16:
[----:B------:R-:W1:Y:S01]  /*0db0*/  S2UR UR48, SR_CTAID.X ;  /* 0x00000000003079c3 */ /* 0x000e620000002500 */
[----:B------:R-:W-:-:S05]  /*0dc0*/  CS2R.32 R52, SR_CgaSize ;  /* 0x0000000000347805 */ /* 0x000fca0000008a00 */
[----:B------:R-:W-:-:S05]  /*0dd0*/  IMAD R52, R52, -0xa0, RZ ;  /* 0xffffff6034347824 */ /* 0x000fca00078e02ff */
[----:B------:R-:W-:-:S14]  /*0de0*/  R2UR UR5, R52 ;  /* 0x00000000340572ca */ /* 0x000fdc00000e0000 */
[----:B------:R-:W2:Y:S01]  /*0df0*/  LDCU UR5, c[0x0][UR5+0x2b0] ;  /* 0x00005600050577ac */ /* 0x000ea20008000800 */
[----:B------:R-:W-:-:S05]  /*0e00*/  CS2R.32 R52, SR_CgaSize ;  /* 0x0000000000347805 */ /* 0x000fca0000008a00 */
[----:B------:R-:W-:-:S05]  /*0e10*/  IMAD R52, R52, -0xa0, RZ ;  /* 0xffffff6034347824 */ /* 0x000fca00078e02ff */
[----:B------:R-:W-:-:S14]  /*0e20*/  R2UR UR4, R52 ;  /* 0x00000000340472ca */ /* 0x000fdc00000e0000 */
[----:B------:R-:W3:Y:S01]  /*0e30*/  LDCU UR4, c[0x0][UR4+0x2b4] ;  /* 0x00005680040477ac */ /* 0x000ee20008000800 */
[----:B------:R-:W4:Y:S01]  /*0e40*/  S2UR UR45, SR_CTAID.Y ;  /* 0x00000000002d79c3 */ /* 0x000f220000002600 */
[----:B------:R-:W-:-:S05]  /*0e50*/  CS2R.32 R52, SR_CgaSize ;  /* 0x0000000000347805 */ /* 0x000fca0000008a00 */
[----:B------:R-:W-:-:S05]  /*0e60*/  IMAD R52, R52, -0xa0, RZ ;  /* 0xffffff6034347824 */ /* 0x000fca00078e02ff */
[----:B------:R-:W-:-:S14]  /*0e70*/  R2UR UR6, R52 ;  /* 0x00000000340672ca */ /* 0x000fdc00000e0000 */
[----:B------:R-:W3:Y:S01]  /*0e80*/  LDCU UR6, c[0x0][UR6+0x2a0] ;  /* 0x00005400060677ac */ /* 0x000ee20008000800 */
[----:B------:R-:W-:-:S05]  /*0e90*/  CS2R.32 R52, SR_CgaSize ;  /* 0x0000000000347805 */ /* 0x000fca0000008a00 */
[----:B------:R-:W-:-:S05]  /*0ea0*/  IMAD R52, R52, -0xa0, RZ ;  /* 0xffffff6034347824 */ /* 0x000fca00078e02ff */
[----:B------:R-:W-:-:S14]  /*0eb0*/  R2UR UR7, R52 ;  /* 0x00000000340772ca */ /* 0x000fdc00000e0000 */
[----:B------:R-:W3:Y:S01]  /*0ec0*/  LDCU UR7, c[0x0][UR7+0x2a4] ;  /* 0x00005480070777ac */ /* 0x000ee20008000800 */
[----:B------:R-:W-:Y:S01]  /*0ed0*/  USHF.L.U32 UR29, UR61, 0xa, URZ ;  /* 0x0000000a3d1d7899 */ /* 0x000fe200080006ff */
[----:B------:R-:W3:Y:S01]  /*0ee0*/  LDCU UR19, c[0x0][0xb24] ;  /* 0x00016480ff1377ac */ /* 0x000ee20008000800 */
[----:B------:R-:W3:Y:S01]  /*0ef0*/  LDCU UR39, c[0x0][0xb24] ;  /* 0x00016480ff2777ac */ /* 0x000ee20008000800 */
[----:B-1----:R-:W-:Y:S01]  /*0f00*/  I2FP.F32.U32 R3, UR48 ;  /* 0x0000003000037c45 */ /* 0x002fe20008201000 */
[----:B------:R-:W1:Y:S04]  /*0f10*/  LDCU UR22, c[0x0][0xb30] ;  /* 0x00016600ff1677ac */ /* 0x000e680008000800 */
[----:B--2---:R-:W-:Y:S01]  /*0f20*/  FMUL R3, R3, UR5 ;  /* 0x0000000503037c20 */ /* 0x004fe20008400000 */
[----:B------:R-:W-:Y:S01]  /*0f30*/  ULOP3.LUT UR29, UR29, 0x400, URZ, 0xc0, !UPT ;  /* 0x000004001d1d7892 */ /* 0x000fe2000f8ec0ff */
[----:B----4-:R-:W-:-:S04]  /*0f40*/  I2FP.F32.U32 R2, UR45 ;  /* 0x0000002d00027c45 */ /* 0x010fc80008201000 */
[----:B------:R-:W2:Y:S01]  /*0f50*/  F2I.U32.TRUNC.NTZ R3, R3 ;  /* 0x0000000300037305 */ /* 0x000ea2000020f000 */
[----:B---3--:R-:W-:-:S07]  /*0f60*/  FMUL R2, R2, UR4 ;  /* 0x0000000402027c20 */ /* 0x008fce0008400000 */
[----:B------:R-:W3:Y:S01]  /*0f70*/  F2I.U32.TRUNC.NTZ R2, R2 ;  /* 0x0000000200027305 */ /* 0x000ee2000020f000 */
[----:B--2---:R-:W-:Y:S02]  /*0f80*/  R2UR UR5, R3 ;  /* 0x00000000030572ca */ /* 0x004fe400000e0000 */
[----:B---3--:R-:W-:Y:S02]  /*0f90*/  R2UR UR4, R2 ;  /* 0x00000000020472ca */ /* 0x008fe400000e0000 */
[----:B------:R-:W-:-:S09]  /*0fa0*/  PRMT R2, RZ, 0x7610, R2 ;  /* 0x00007610ff027816 */ /* 0x000fd20000000002 */
[----:B------:R-:W-:-:S04]  /*0fb0*/  UIADD3 UR5, UPT, UPT, -UR5, URZ, URZ ;  /* 0x000000ff05057290 */ /* 0x000fc8000fffe1ff */
[----:B------:R-:W-:Y:S02]  /*0fc0*/  UIMAD UR5, UR6, UR5, UR48 ;  /* 0x00000005060572a4 */ /* 0x000fe4000f8e0230 */
[----:B------:R-:W-:-:S04]  /*0fd0*/  UIADD3 UR4, UPT, UPT, -UR4, URZ, URZ ;  /* 0x000000ff04047290 */ /* 0x000fc8000fffe1ff */
[----:B------:R-:W-:Y:S01]  /*0fe0*/  IMAD.U32 R52, RZ, RZ, UR5 ;  /* 0x00000005ff347e24 */ /* 0x000fe2000f8e00ff */
[----:B------:R-:W-:-:S06]  /*0ff0*/  UIMAD UR4, UR7, UR4, UR45 ;  /* 0x00000004070472a4 */ /* 0x000fcc000f8e022d */
[----:B------:R-:W-:Y:S01]  /*1000*/  IMAD.U32 R51, RZ, RZ, UR4 ;  /* 0x00000004ff337e24 */ /* 0x000fe2000f8e00ff */
[----:B-1----:R-:W-:Y:S06]  /*1010*/  BRA.U UP4, `(.L_x_17) ;  /* 0x00000001042c7547 */ /* 0x002fec000b800000 */
[----:B------:R-:W-:Y:S02]  /*1020*/  R2UR UR4, R51 ;  /* 0x00000000330472ca */ /* 0x000fe400000e0000 */
[----:B------:R-:W-:-:S11]  /*1030*/  R2UR UR6, R52 ;  /* 0x00000000340672ca */ /* 0x000fd600000e0000 */
[----:B------:R-:W-:-:S04]  /*1040*/  UISETP.NE.AND UP0, UPT, UR4, URZ, UPT ;  /* 0x000000ff0400728c */ /* 0x000fc8000bf05270 */
[----:B------:R-:W-:-:S04]  /*1050*/  UISETP.EQ.OR UP0, UPT, UR6, URZ, !UP0 ;  /* 0x000000ff0600728c */ /* 0x000fc8000c702670 */
[----:B------:R-:W-:Y:S02]  /*1060*/  USEL UR5, URZ, 0x1, !UP0 ;  /* 0x00000001ff057887 */ /* 0x000fe4000c000000 */
[----:B------:R-:W-:-:S04]  /*1070*/  UISETP.NE.AND UP0, UPT, UR4, URZ, UPT ;  /* 0x000000ff0400728c */ /* 0x000fc8000bf05270 */
[----:B------:R-:W-:Y:S02]  /*1080*/  USEL UR4, URZ, 0x2, UP0 ;  /* 0x00000002ff047887 */ /* 0x000fe40008000000 */
[----:B------:R-:W-:-:S04]  /*1090*/  UISETP.NE.AND UP0, UPT, UR6, 0x1, UPT ;  /* 0x000000010600788c */ /* 0x000fc8000bf05270 */
[----:B------:R-:W-:-:S04]  /*10a0*/  USEL UR4, UR4, 0x2, UP0 ;  /* 0x0000000204047887 */ /* 0x000fc80008000000 */
[----:B------:R-:W-:-:S06]  /*10b0*/  UIADD3 UR4, UPT, UPT, UR5, UR4, URZ ;  /* 0x0000000405047290 */ /* 0x000fcc000fffe0ff */
[----:B------:R-:W-:-:S07]  /*10c0*/  IMAD.U32 R2, RZ, RZ, UR4 ;  /* 0x00000004ff027e24 */ /* 0x000fce000f8e00ff */
.L_x_17:
[----:B------:R-:W1:Y:S01]  /*10d0*/  S2UR UR60, SR_CTAID.Z ;  /* 0x00000000003c79c3 */ /* 0x000e620000002700 */
[----:B------:R-:W-:-:S09]  /*10e0*/  UISETP.GE.AND UP0, UPT, UR19, 0x1, UPT ;  /* 0x000000011300788c */ /* 0x000fd2000bf06270 */
[----:B------:R-:W-:Y:S05]  /*10f0*/  BRA.U !UP0, `(.L_x_18) ;  /* 0x0000000108d07547 */ /* 0x000fea000b800000 */
[----:B------:R-:W2:Y:S01]  /*1100*/  LDCU UR20, c[0x0][0xb0c] ;  /* 0x00016180ff1477ac */ /* 0x000ea20008000800 */
[----:B------:R-:W3:Y:S01]  /*1110*/  LDCU.128 UR12, c[0x0][0xb10] ;  /* 0x00016200ff0c77ac */ /* 0x000ee20008000c00 */
[----:B------:R-:W4:Y:S01]  /*1120*/  LDCU UR6, c[0x0][0x370] ;  /* 0x00006e00ff0677ac */ /* 0x000f220008000800 */
[----:B------:R-:W1:Y:S01]  /*1130*/  LDCU UR7, c[0x0][0x374] ;  /* 0x00006e80ff0777ac */ /* 0x000e620008000800 */
[----:B------:R-:W1:Y:S01]  /*1140*/  LDCU UR21, c[0x0][0xb20] ;  /* 0x00016400ff1577ac */ /* 0x000e620008000800 */
[----:B--2---:R-:W-:Y:S02]  /*1150*/  UISETP.NE.AND UP0, UPT, UR20, 0x1, UPT ;  /* 0x000000011400788c */ /* 0x004fe4000bf05270 */
[----:B---3--:R-:W-:Y:S01]  /*1160*/  UIMAD.WIDE.U32 UR4, UR48, UR12, URZ ;  /* 0x0000000c300472a5 */ /* 0x008fe2000f8e00ff */
[----:B------:R-:W2:Y:S01]  /*1170*/  LDCU.64 UR8, c[0x0][0xb28] ;  /* 0x00016500ff0877ac */ /* 0x000ea20008000a00 */
[----:B----4-:R-:W-:Y:S02]  /*1180*/  UIMAD.WIDE.U32 UR10, UR6, UR12, URZ ;  /* 0x0000000c060a72a5 */ /* 0x010fe4000f8e00ff */
[----:B------:R-:W-:-:S02]  /*1190*/  USHF.R.U32.HI UR5, URZ, UR13, UR5 ;  /* 0x0000000dff057299 */ /* 0x000fc40008011605 */
[----:B------:R-:W-:Y:S02]  /*11a0*/  UISETP.NE.AND UP2, UPT, UR19, 0x1, UPT ;  /* 0x000000011300788c */ /* 0x000fe4000bf45270 */
[----:B------:R-:W-:Y:S01]  /*11b0*/  USEL UR5, UR48, UR5, !UP0 ;  /* 0x0000000530057287 */ /* 0x000fe2000c000000 */
[----:B------:R-:W-:Y:S01]  /*11c0*/  UMOV UR10, UR11 ;  /* 0x0000000b000a7c82 */ /* 0x000fe20008000000 */
[----:B------:R-:W-:Y:S02]  /*11d0*/  UIMAD.WIDE.U32 UR16, UR45, UR15, URZ ;  /* 0x0000000f2d1072a5 */ /* 0x000fe4000f8e00ff */
[----:B------:R-:W-:Y:S02]  /*11e0*/  @UP0 USHF.R.U32.HI UR6, URZ, UR13, UR10 ;  /* 0x0000000dff060299 */ /* 0x000fe4000801160a */
[----:B------:R-:W-:Y:S02]  /*11f0*/  UISETP.NE.AND UP0, UPT, UR14, 0x1, UPT ;  /* 0x000000010e00788c */ /* 0x000fe4000bf05270 */
[----:B-1----:R-:W-:-:S02]  /*1200*/  UIMAD.WIDE.U32 UR10, UR7, UR15, URZ ;  /* 0x0000000f070a72a5 */ /* 0x002fc4000f8e00ff */
[----:B--2---:R-:W-:Y:S01]  /*1210*/  UIMAD.WIDE.U32 UR12, UR6, UR8, URZ ;  /* 0x00000008060c72a5 */ /* 0x004fe2000f8e00ff */
[----:B------:R-:W-:Y:S02]  /*1220*/  UMOV UR4, UR17 ;  /* 0x0000001100047c82 */ /* 0x000fe40008000000 */
[----:B------:R-:W-:Y:S02]  /*1230*/  USHF.R.U32.HI UR4, URZ, UR21, UR4 ;  /* 0x00000015ff047299 */ /* 0x000fe40008011604 */
[----:B------:R-:W-:Y:S02]  /*1240*/  UMOV UR10, UR11 ;  /* 0x0000000b000a7c82 */ /* 0x000fe40008000000 */
[----:B------:R-:W-:Y:S01]  /*1250*/  UMOV UR12, UR13 ;  /* 0x0000000d000c7c82 */ /* 0x000fe20008000000 */
[----:B------:R-:W-:Y:S02]  /*1260*/  @UP0 USHF.R.U32.HI UR7, URZ, UR21, UR10 ;  /* 0x00000015ff070299 */ /* 0x000fe4000801160a */
[----:B------:R-:W-:-:S02]  /*1270*/  USEL UR4, UR45, UR4, !UP0 ;  /* 0x000000042d047287 */ /* 0x000fc4000c000000 */
[----:B------:R-:W-:Y:S02]  /*1280*/  UIMAD.WIDE.U32 UR10, UR7, UR8, URZ ;  /* 0x00000008070a72a5 */ /* 0x000fe4000f8e00ff */
[----:B------:R-:W-:Y:S02]  /*1290*/  @UP2 USHF.R.U32.HI UR6, URZ, UR9, UR12 ;  /* 0x00000009ff062299 */ /* 0x000fe4000801160c */
[----:B------:R-:W-:-:S03]  /*12a0*/  UIMAD.WIDE.U32 UR12, UR4, UR8, URZ ;  /* 0x00000008040c72a5 */ /* 0x000fc6000f8e00ff */
[----:B------:R-:W-:Y:S02]  /*12b0*/  UMOV UR10, UR11 ;  /* 0x0000000b000a7c82 */ /* 0x000fe40008000000 */
[----:B------:R-:W-:Y:S02]  /*12c0*/  @UP2 USHF.R.U32.HI UR7, URZ, UR9, UR10 ;  /* 0x00000009ff072299 */ /* 0x000fe4000801160a */
[----:B------:R-:W-:Y:S02]  /*12d0*/  UIMAD UR10, UR6, UR19, URZ ;  /* 0x00000013060a72a4 */ /* 0x000fe4000f8e02ff */
[----:B------:R-:W-:-:S04]  /*12e0*/  UIMAD UR7, UR7, UR19, URZ ;  /* 0x00000013070772a4 */ /* 0x000fc8000f8e02ff */
[----:B------:R-:W-:-:S03]  /*12f0*/  UISETP.GE.AND UP0, UPT, UR4, UR7, UPT ;  /* 0x000000070400728c */ /* 0x000fc6000bf06270 */
[----:B------:R-:W-:Y:S01]  /*1300*/  UMOV UR7, UR13 ;  /* 0x0000000d00077c82 */ /* 0x000fe20008000000 */
[----:B------:R-:W-:Y:S02]  /*1310*/  UISETP.GE.OR UP0, UPT, UR5, UR10, UP0 ;  /* 0x0000000a0500728c */ /* 0x000fe40008706670 */
[----:B------:R-:W-:Y:S02]  /*1320*/  UIMAD.WIDE.U32 UR10, UR5, UR8, URZ ;  /* 0x00000008050a72a5 */ /* 0x000fe4000f8e00ff */
[----:B------:R-:W-:Y:S02]  /*1330*/  USHF.R.U32.HI UR7, URZ, UR9, UR7 ;  /* 0x00000009ff077299 */ /* 0x000fe40008011607 */
[----:B------:R-:W-:Y:S02]  /*1340*/  UIADD3 UR10, UPT, UPT, -UR4, URZ, URZ ;  /* 0x000000ff040a7290 */ /* 0x000fe4000fffe1ff */
[----:B------:R-:W-:Y:S02]  /*1350*/  USEL UR7, UR4, UR7, !UP2 ;  /* 0x0000000704077287 */ /* 0x000fe4000d000000 */
[----:B------:R-:W-:Y:S01]  /*1360*/  UIMAD UR10, UR14, UR10, UR45 ;  /* 0x0000000a0e0a72a4 */ /* 0x000fe2000f8e022d */
[----:B------:R-:W-:Y:S01]  /*1370*/  @!UP0 UMOV UR8, UR11 ;  /* 0x0000000b00088c82 */ /* 0x000fe20008000000 */
[----:B------:R-:W-:-:S02]  /*1380*/  UIADD3 UR11, UPT, UPT, -UR5, URZ, URZ ;  /* 0x000000ff050b7290 */ /* 0x000fc4000fffe1ff */
[----:B------:R-:W-:Y:S02]  /*1390*/  @!UP0 USHF.R.U32.HI UR8, URZ, UR9, UR8 ;  /* 0x00000009ff088299 */ /* 0x000fe40008011608 */
[----:B------:R-:W-:Y:S02]  /*13a0*/  UIADD3 UR9, UPT, UPT, -UR7, URZ, URZ ;  /* 0x000000ff07097290 */ /* 0x000fe4000fffe1ff */
[----:B------:R-:W-:Y:S02]  /*13b0*/  @!UP0 USEL UR8, UR5, UR8, !UP2 ;  /* 0x0000000805088287 */ /* 0x000fe4000d000000 */
[----:B------:R-:W-:Y:S02]  /*13c0*/  UIMAD UR9, UR19, UR9, UR4 ;  /* 0x00000009130972a4 */ /* 0x000fe4000f8e0204 */
[----:B------:R-:W-:Y:S02]  /*13d0*/  @!UP0 UIADD3 UR7, UPT, UPT, UR7, -UR8, URZ ;  /* 0x8000000807078290 */ /* 0x000fe4000fffe0ff */
[----:B------:R-:W-:-:S02]  /*13e0*/  @!UP0 UIMAD UR6, UR9, UR6, UR8 ;  /* 0x00000006090682a4 */ /* 0x000fc4000f8e0208 */
[----:B------:R-:W-:Y:S02]  /*13f0*/  @!UP0 UIMAD UR4, UR7, UR19, UR5 ;  /* 0x00000013070482a4 */ /* 0x000fe4000f8e0205 */
[----:B------:R-:W-:Y:S02]  /*1400*/  UIMAD UR48, UR20, UR11, UR48 ;  /* 0x0000000b143072a4 */ /* 0x000fe4000f8e0230 */
[----:B------:R-:W-:Y:S01]  /*1410*/  UIMAD UR45, UR4, UR14, UR10 ;  /* 0x0000000e042d72a4 */ /* 0x000fe2000f8e020a */
[----:B------:R-:W-:Y:S02]  /*1420*/  @!UP0 UMOV UR5, UR6 ;  /* 0x0000000600058c82 */ /* 0x000fe40008000000 */
[----:B------:R-:W-:-:S12]  /*1430*/  UIMAD UR48, UR5, UR20, UR48 ;  /* 0x00000014053072a4 */ /* 0x000fd8000f8e0230 */
.L_x_18:
[----:B------:R-:W-:-:S09]  /*1440*/  UISETP.NE.AND UP0, UPT, UR22, 0x1, UPT ;  /* 0x000000011600788c */ /* 0x000fd2000bf05270 */
[----:B------:R-:W-:Y:S05]  /*1450*/  BRA.U UP0, `(.L_x_19) ;  /* 0x0000000100407547 */ /* 0x000fea000b800000 */
[----:B------:R-:W2:Y:S01]  /*1460*/  LDCU.128 UR8, c[0x0][0xb10] ;  /* 0x00016200ff0877ac */ /* 0x000ea20008000c00 */
[----:B------:R-:W3:Y:S01]  /*1470*/  LDCU UR12, c[0x0][0xb0c] ;  /* 0x00016180ff0c77ac */ /* 0x000ee20008000800 */
[----:B------:R-:W4:Y:S01]  /*1480*/  LDCU UR13, c[0x0][0xb20] ;  /* 0x00016400ff0d77ac */ /* 0x000f220008000800 */
[----:B--2---:R-:W-:Y:S02]  /*1490*/  UIMAD.WIDE.U32 UR4, UR48, UR8, URZ ;  /* 0x00000008300472a5 */ /* 0x004fe4000f8e00ff */
[----:B------:R-:W-:Y:S02]  /*14a0*/  UIMAD.WIDE.U32 UR6, UR45, UR11, URZ ;  /* 0x0000000b2d0672a5 */ /* 0x000fe4000f8e00ff */
[----:B---3--:R-:W-:Y:S02]  /*14b0*/  UISETP.NE.AND UP0, UPT, UR12, 0x1, UPT ;  /* 0x000000010c00788c */ /* 0x008fe4000bf05270 */
[----:B------:R-:W-:-:S03]  /*14c0*/  USHF.R.U32.HI UR5, URZ, UR9, UR5 ;  /* 0x00000009ff057299 */ /* 0x000fc60008011605 */
[----:B------:R-:W-:Y:S01]  /*14d0*/  UMOV UR4, UR7 ;  /* 0x0000000700047c82 */ /* 0x000fe20008000000 */
[----:B------:R-:W-:Y:S02]  /*14e0*/  USEL UR5, UR48, UR5, !UP0 ;  /* 0x0000000530057287 */ /* 0x000fe4000c000000 */
[----:B------:R-:W-:Y:S02]  /*14f0*/  UISETP.NE.AND UP0, UPT, UR10, 0x1, UPT ;  /* 0x000000010a00788c */ /* 0x000fe4000bf05270 */
[----:B----4-:R-:W-:-:S04]  /*1500*/  USHF.R.U32.HI UR4, URZ, UR13, UR4 ;  /* 0x0000000dff047299 */ /* 0x010fc80008011604 */
[----:B------:R-:W-:-:S04]  /*1510*/  USEL UR4, UR45, UR4, !UP0 ;  /* 0x000000042d047287 */ /* 0x000fc8000c000000 */
[----:B------:R-:W-:Y:S02]  /*1520*/  UIADD3 UR6, UPT, UPT, UR5, -UR4, URZ ;  /* 0x8000000405067290 */ /* 0x000fe4000fffe0ff */
[----:B------:R-:W-:Y:S02]  /*1530*/  UIADD3 UR4, UPT, UPT, -UR5, UR4, URZ ;  /* 0x0000000405047290 */ /* 0x000fe4000fffe1ff */
[----:B------:R-:W-:Y:S02]  /*1540*/  UIMAD UR45, UR6, UR10, UR45 ;  /* 0x0000000a062d72a4 */ /* 0x000fe4000f8e022d */
[----:B------:R-:W-:-:S12]  /*1550*/  UIMAD UR48, UR4, UR12, UR48 ;  /* 0x0000000c043072a4 */ /* 0x000fd8000f8e0230 */
.L_x_19:
[----:B------:R-:W-:Y:S01]  /*1560*/  UISETP.NE.AND UP0, UPT, UR18, 0x2, UPT ;  /* 0x000000021200788c */ /* 0x000fe2000bf05270 */
[----:B------:R-:W-:Y:S09]  /*1570*/  BRA.U !UP6, `(.L_x_20) ;  /* 0x000000010e0c7547 */ /* 0x000ff2000b800000 */
[----:B------:R-:W-:Y:S01]  /*1580*/  UCGABAR_WAIT ;  /* 0x0000000000007dc7 */ /* 0x000fe20008000000 */
[----:B------:R-:W-:Y:S01]  /*1590*/  CCTL.IVALL ;  /* 0x00000000ff00798f */ /* 0x000fe20002000000 */
[----:B------:R-:W-:Y:S05]  /*15a0*/  BRA `(.L_x_21) ;  /* 0x0000000000047947 */ /* 0x000fea0003800000 */
.L_x_20:
[----:B------:R-:W-:Y:S06]  /*15b0*/  BAR.SYNC.DEFER_BLOCKING 0x0 ;  /* 0x0000000000007b1d */ /* 0x000fec0000010000 */
.L_x_21:
[----:B------:R-:W-:Y:S05]  /*15c0*/  BRA.U UP0, `(.L_x_22) ;  /* 0x0000001500f87547 */ /* 0x000fea000b800000 */
[----:B------:R-:W2:Y:S01]  /*15d0*/  LDCU UR6, c[0x0][0x38c] ;  /* 0x00007180ff0677ac */ /* 0x000ea20008000800 */
[----:B------:R-:W-:Y:S01]  /*15e0*/  PLOP3.LUT P2, PT, PT, PT, UP3, 0x80, 0x8 ;  /* 0x000000000008781c */ /* 0x000fe20003f4f038 */
[----:B------:R-:W-:Y:S01]  /*15f0*/  IMAD.MOV.U32 R12, RZ, RZ, 0x1 ;  /* 0x00000001ff0c7424 */ /* 0x000fe200078e00ff */
[----:B------:R-:W-:Y:S01]  /*1600*/  ISETP.EQ.OR P3, PT, R0, RZ, P4 ;  /* 0x000000ff0000720c */ /* 0x000fe20002762670 */
[----:B------:R-:W-:Y:S01]  /*1610*/  UISETP.NE.AND UP1, UPT, UR18, URZ, UPT ;  /* 0x000000ff1200728c */ /* 0x000fe2000bf25270 */
[----:B------:R-:W-:Y:S01]  /*1620*/  PLOP3.LUT P2, PT, P2, PT, PT, 0x8, 0x80 ;  /* 0x000000000080781c */ /* 0x000fe2000174e170 */
[----:B------:R-:W-:Y:S01]  /*1630*/  USEL UR38, URZ, 0x1, UP5 ;  /* 0x00000001ff267887 */ /* 0x000fe2000a800000 */
[----:B------:R-:W-:Y:S01]  /*1640*/  CS2R R10, SRZ ;  /* 0x00000000000a7805 */ /* 0x000fe2000001ff00 */
[----:B------:R-:W-:Y:S01]  /*1650*/  IMAD.MOV.U32 R9, RZ, RZ, RZ ;  /* 0x000000ffff097224 */ /* 0x000fe200078e00ff */
[----:B------:R-:W3:Y:S01]  /*1660*/  LDCU UR62, c[0x0][0x370] ;  /* 0x00006e00ff3e77ac */ /* 0x000ee20008000800 */
[----:B------:R-:W-:Y:S01]  /*1670*/  IMAD.MOV.U32 R8, RZ, RZ, 0x1 ;  /* 0x00000001ff087424 */ /* 0x000fe200078e00ff */
[----:B------:R-:W4:Y:S01]  /*1680*/  LDCU.64 UR46, c[0x0][0x348] ;  /* 0x00006900ff2e77ac */ /* 0x000f220008000a00 */
[----:B------:R-:W-:-:S02]  /*1690*/  USHF.R.U32.HI UR66, URZ, 0x6, UR29 ;  /* 0x00000006ff427899 */ /* 0x000fc4000801161d */
[----:B--2---:R-:W-:Y:S02]  /*16a0*/  UIADD3 UR5, UPT, UPT, UR6, 0xff, URZ ;  /* 0x000000ff06057890 */ /* 0x004fe4000fffe0ff */
[----:B------:R-:W-:Y:S02]  /*16b0*/  UIADD3 UR67, UPT, UPT, UR6, 0x1fe, URZ ;  /* 0x000001fe06437890 */ /* 0x000fe4000fffe0ff */
[----:B------:R-:W-:Y:S01]  /*16c0*/  USHF.R.S32.HI UR4, URZ, 0x1f, UR5 ;  /* 0x0000001fff047899 */ /* 0x000fe20008011405 */
[----:B------:R-:W2:Y:S03]  /*16d0*/  LDCU UR55, c[0x0][0x374] ;  /* 0x00006e80ff3777ac */ /* 0x000ea60008000800 */
[----:B------:R-:W-:Y:S02]  /*16e0*/  ULEA.HI UR4, UR4, UR5, URZ, 0x8 ;  /* 0x0000000504047291 */ /* 0x000fe4000f8f40ff */
[----:B------:R-:W-:-:S02]  /*16f0*/  USEL UR38, UR38, 0x2, UP1 ;  /* 0x0000000226267887 */ /* 0x000fc40008800000 */
[----:B------:R-:W-:Y:S02]  /*1700*/  USHF.R.S32.HI UR64, URZ, 0x8, UR4 ;  /* 0x00000008ff407899 */ /* 0x000fe40008011404 */
[----:B------:R-:W-:Y:S02]  /*1710*/  UIADD3 UR4, UPT, UPT, UR6, -0x1, URZ ;  /* 0xffffffff06047890 */ /* 0x000fe4000fffe0ff */
[----:B------:R-:W-:Y:S02]  /*1720*/  UISETP.LT.U32.AND UP0, UPT, UR64, 0x4, UPT ;  /* 0x000000044000788c */ /* 0x000fe4000bf01070 */
[----:B------:R-:W-:Y:S02]  /*1730*/  UISETP.GE.U32.AND UP2, UPT, UR4, -0x1ff, UPT ;  /* 0xfffffe010400788c */ /* 0x000fe4000bf46070 */
[----:B------:R-:W-:Y:S01]  /*1740*/  USEL UR63, UR64, 0x4, UP0 ;  /* 0x00000004403f7887 */ /* 0x000fe20008000000 */
[----:B------:R-:W-:-:S03]  /*1750*/  UMOV UR23, URZ ;  /* 0x000000ff00177c82 */ /* 0x000fc60008000000 */
[----:B------:R-:W-:Y:S02]  /*1760*/  UIADD3 UR37, UPT, UPT, UR63, -0x1, URZ ;  /* 0xffffffff3f257890 */ /* 0x000fe4000fffe0ff */
[----:B------:R-:W-:-:S03]  /*1770*/  UIADD3 UR65, UPT, UPT, UR64, -UR63, URZ ;  /* 0x8000003f40417290 */ /* 0x000fc6000fffe0ff */
[----:B------:R-:W-:-:S04]  /*1780*/  @UP2 UIADD3 UR37, UPT, UPT, UR63, URZ, URZ ;  /* 0x000000ff3f252290 */ /* 0x000fc8000fffe0ff */
[----:B--234-:R-:W-:-:S12]  /*1790*/  UIADD3 UR37, UPT, UPT, UR37, 0x1, URZ ;  /* 0x0000000125257890 */ /* 0x01cfd8000fffe0ff */
.L_x_46:
[----:B------:R-:W-:Y:S01]  /*17a0*/  UISETP.NE.AND UP0, UPT, UR61, URZ, UPT ;  /* 0x000000ff3d00728c */ /* 0x000fe2000bf05270 */
[----:B------:R-:W2:Y:S08]  /*17b0*/  S2UR UR61, SR_CgaCtaId ;  /* 0x00000000003d79c3 */ /* 0x000eb00000008800 */
[----:B---3--:R-:W-:Y:S05]  /*17c0*/  BRA.U UP0, `(.L_x_23) ;  /* 0x0000000100347547 */ /* 0x008fea000b800000 */
[----:B------:R-:W3:Y:S01]  /*17d0*/  S2R R0, SR_CgaCtaId ;  /* 0x0000000000007919 */ /* 0x000ee20000008800 */
[----:B------:R-:W-:-:S04]  /*17e0*/  MOV R2, 0x400 ;  /* 0x0000040000027802 */ /* 0x000fc80000000f00 */
[----:B---3--:R-:W-:Y:S02]  /*17f0*/  LEA R0, R0, R2, 0x18 ;  /* 0x0000000200007211 */ /* 0x008fe400078ec0ff */
[----:B------:R-:W-:-:S03]  /*1800*/  SHF.L.U32 R2, R8, 0x1f, RZ ;  /* 0x0000001f08027819 */ /* 0x000fc600000006ff */
[----:B------:R-:W-:-:S04]  /*1810*/  IMAD R0, R9, 0x8, R0 ;  /* 0x0000000809007824 */ /* 0x000fc800078e0200 */
[----:B------:R-:W3:Y:S02]  /*1820*/  SYNCS.PHASECHK.TRANS64.TRYWAIT P0, [R0+URZ+0xe0], R2 ;  /* 0x0000e002000075a7 */ /* 0x000ee400080011ff */
[----:B---3--:R-:W-:Y:S05]  /*1830*/  @!P0 BRA `(.L_x_24) ;  /* 0x0000005800408947 */ /* 0x008fea0003800000 */
.L_x_113:
[----:B------:R-:W-:Y:S01]  /*1840*/  VIADD R9, R9, 0x1 ;  /* 0x0000000109097836 */ /* 0x000fe20000000000 */
[----:B------:R3:W-:Y:S04]  /*1850*/  SYNCS.ARRIVE.TRANS64.A1T0 RZ, [R0+URZ+0xd0], RZ ;  /* 0x0000d0ff00ff79a7 */ /* 0x0007e800081000ff */
[----:B------:R-:W-:-:S04]  /*1860*/  ISETP.NE.AND P0, PT, R9, 0x2, PT ;  /* 0x000000020900780c */ /* 0x000fc80003f05270 */
[----:B------:R-:W-:Y:S02]  /*1870*/  SEL R9, R9, RZ, P0 ;  /* 0x000000ff09097207 */ /* 0x000fe40000000000 */
[----:B---3--:R-:W-:-:S04]  /*1880*/  SEL R0, RZ, 0x1, P0 ;  /* 0x00000001ff007807 */ /* 0x008fc80000000000 */
[----:B------:R-:W-:-:S07]  /*1890*/  LOP3.LUT R8, R8, R0, RZ, 0x3c, !PT ;  /* 0x0000000008087212 */ /* 0x000fce00078e3cff */
.L_x_23:
[----:B------:R-:W-:Y:S01]  /*18a0*/  UMOV UR21, 0x400 ;  /* 0x0000040000157882 */ /* 0x000fe20000000000 */
[----:B------:R-:W-:Y:S01]  /*18b0*/  SHF.L.U32 R0, R12, 0x1f, RZ ;  /* 0x0000001f0c007819 */ /* 0x000fe200000006ff */
[----:B--2---:R-:W-:Y:S02]  /*18c0*/  ULEA UR21, UR61, UR21, 0x18 ;  /* 0x000000153d157291 */ /* 0x004fe4000f8ec0ff */
[----:B------:R-:W-:Y:S02]  /*18d0*/  UISETP.GE.U32.AND UP0, UPT, UR67, 0x1ff, UPT ;  /* 0x000001ff4300788c */ /* 0x000fe4000bf06070 */
[----:B------:R-:W-:Y:S02]  /*18e0*/  ULEA UR4, UR23, UR21, 0x3 ;  /* 0x0000001517047291 */ /* 0x000fe4000f8e18ff */
[----:B------:R-:W-:Y:S02]  /*18f0*/  USHF.L.U32 UR59, UR48, 0x6, URZ ;  /* 0x00000006303b7899 */ /* 0x000fe400080006ff */
[----:B------:R-:W-:Y:S01]  /*1900*/  ULEA UR27, UR45, UR66, 0x5 ;  /* 0x000000422d1b7291 */ /* 0x000fe2000f8e28ff */
[----:B------:R-:W-:-:S04]  /*1910*/  UMOV UR13, URZ ;  /* 0x000000ff000d7c82 */ /* 0x000fc80008000000 */
[----:B------:R2:W3:Y:S01]  /*1920*/  SYNCS.PHASECHK.TRANS64.TRYWAIT P1, [UR4+0x20], R0 ;  /* 0x00002000ff0075a7 */ /* 0x0004e20008021104 */
[----:B------:R-:W-:Y:S06]  /*1930*/  BRA.U !UP0, `(.L_x_25) ;  /* 0x0000000508587547 */ /* 0x000fec000b800000 */
[----:B------:R-:W-:Y:S01]  /*1940*/  UMOV UR22, URZ ;  /* 0x000000ff00167c82 */ /* 0x000fe20008000000 */
[----:B------:R-:W-:-:S05]  /*1950*/  UMOV UR6, UR23 ;  /* 0x0000001700067c82 */ /* 0x000fca0008000000 */
.L_x_33:
[----:B------:R-:W-:Y:S01]  /*1960*/  ULEA UR57, UR6, UR21, 0x3 ;  /* 0x0000001506397291 */ /* 0x000fe2000f8e18ff */
[----:B---3--:R-:W-:Y:S01]  /*1970*/  @!P4 MOV R2, 0xc000 ;  /* 0x0000c0000002c802 */ /* 0x008fe20000000f00 */
[----:B-123--:R-:W-:Y:S10]  /*1980*/  @P1 BRA `(.L_x_26) ;  /* 0x00000000000c1947 */ /* 0x00eff40003800000 */
[----:B------:R-:W-:-:S04]  /*1990*/  SHF.L.U32 R3, R12, 0x1f, RZ ;  /* 0x0000001f0c037819 */ /* 0x000fc800000006ff */
[----:B------:R-:W3:Y:S02]  /*19a0*/  SYNCS.PHASECHK.TRANS64.TRYWAIT P0, [UR57+0x20], R3 ;  /* 0x00002003ff0075a7 */ /* 0x000ee40008001139 */
[----:B---3--:R-:W-:Y:S05]  /*19b0*/  @!P0 BRA `(.L_x_27) ;  /* 0x0000005400f48947 */ /* 0x008fea0003800000 */
.L_x_26:
[----:B------:R3:W-:Y:S01]  /*19c0*/  @!P4 SYNCS.ARRIVE.TRANS64 RZ, [UR57], R2 ;  /* 0x00000002ffffc9a7 */ /* 0x0007e20008000039 */
[----:B------:R-:W-:-:S04]  /*19d0*/  ULOP3.LUT UR4, UR38, 0x2, URZ, 0xfc, !UPT ;  /* 0x0000000226047892 */ /* 0x000fc8000f8efcff */
[----:B------:R-:W-:-:S09]  /*19e0*/  UISETP.NE.AND UP0, UPT, UR4, 0x2, UPT ;  /* 0x000000020400788c */ /* 0x000fd2000bf05270 */
[----:B------:R-:W-:Y:S05]  /*19f0*/  BRA.U UP0, `(.L_x_28) ;  /* 0x0000000100047547 */ /* 0x000fea000b800000 */
[----:B-1----:R-:W-:Y:S05]  /*1a00*/  BPT.TRAP 0x1 ;  /* 0x000000040000795c */ /* 0x002fea0000300000 */
.L_x_28:
[----:B------:R-:W-:Y:S04]  /*1a10*/  BSSY.RECONVERGENT B0, `(.L_x_29) ;  /* 0x0000003000007945 */ /* 0x000fe80003800200 */
[----:B------:R-:W-:Y:S05]  /*1a20*/  @P3 BRA `(.L_x_30) ;  /* 0x0000000000043947 */ /* 0x000fea0003800000 */
[----:B-1----:R-:W-:Y:S05]  /*1a30*/  BPT.TRAP 0x1 ;  /* 0x000000040000795c */ /* 0x002fea0000300000 */
.L_x_30:
[----:B-1----:R-:W-:Y:S05]  /*1a40*/  BSYNC.RECONVERGENT B0 ;  /* 0x0000000000007941 */ /* 0x002fea0003800200 */
.L_x_29:
[----:B------:R-:W-:Y:S01]  /*1a50*/  UIADD3 UR4, UPT, UPT, UR6, 0x1, URZ ;  /* 0x0000000106047890 */ /* 0x000fe2000fffe0ff */
[----:B------:R-:W-:Y:S01]  /*1a60*/  BSSY.RECONVERGENT B0, `(.L_x_31) ;  /* 0x000003e000007945 */ /* 0x000fe20003800200 */
[----:B------:R-:W-:Y:S02]  /*1a70*/  ELECT P0, URZ, PT ;  /* 0x0000000000ff782f */ /* 0x000fe40003800000 */
[----:B------:R-:W-:-:S04]  /*1a80*/  UISETP.NE.AND UP0, UPT, UR4, 0x4, UPT ;  /* 0x000000040400788c */ /* 0x000fc8000bf05270 */
[----:B------:R-:W-:Y:S02]  /*1a90*/  USEL UR5, URZ, 0x1, UP0 ;  /* 0x00000001ff057887 */ /* 0x000fe40008000000 */
[----:B------:R-:W-:-:S04]  /*1aa0*/  USEL UR23, UR4, URZ, UP0 ;  /* 0x000000ff04177287 */ /* 0x000fc80008000000 */
[----:B------:R-:W-:Y:S01]  /*1ab0*/  ULEA UR4, UR23, UR21, 0x3 ;  /* 0x0000001517047291 */ /* 0x000fe2000f8e18ff */
[----:B------:R-:W-:-:S04]  /*1ac0*/  LOP3.LUT R12, R12, UR5, RZ, 0x3c, !PT ;  /* 0x000000050c0c7c12 */ /* 0x000fc8000f8e3cff */
[----:B--2---:R-:W-:-:S04]  /*1ad0*/  SHF.L.U32 R0, R12, 0x1f, RZ ;  /* 0x0000001f0c007819 */ /* 0x004fc800000006ff */
[----:B------:R1:W2:Y:S01]  /*1ae0*/  SYNCS.PHASECHK.TRANS64.TRYWAIT P1, [UR4+0x20], R0 ;  /* 0x00002000ff0075a7 */ /* 0x0002a20008021104 */
[----:B------:R-:W-:Y:S05]  /*1af0*/  @!P0 BRA `(.L_x_32) ;  /* 0x0000000000d08947 */ /* 0x000fea0003800000 */
[----:B------:R-:W-:Y:S02]  /*1b00*/  ULEA UR32, UR6, UR21, 0xf ;  /* 0x0000001506207291 */ /* 0x000fe4000f8e78ff */
[----:B------:R-:W-:Y:S02]  /*1b10*/  UIADD3 UR4, UP1, UPT, UR46, 0x80, URZ ;  /* 0x000000802e047890 */ /* 0x000fe4000ff3e0ff */
[----:B------:R-:W-:Y:S02]  /*1b20*/  ULEA UR7, UR6, UR29, 0xd ;  /* 0x0000001d06077291 */ /* 0x000fe4000f8e68ff */
[----:B------:R-:W-:Y:S02]  /*1b30*/  USHF.L.U32 UR58, UR22, 0x8, URZ ;  /* 0x00000008163a7899 */ /* 0x000fe400080006ff */
[----:B------:R-:W-:Y:S02]  /*1b40*/  UIADD3 UR14, UP0, UPT, UR46, 0x180, URZ ;  /* 0x000001802e0e7890 */ /* 0x000fe4000ff1e0ff */
[----:B------:R-:W-:-:S02]  /*1b50*/  UIADD3.X UR5, UPT, UPT, URZ, UR47, URZ, UP1, !UPT ;  /* 0x0000002fff057290 */ /* 0x000fc40008ffe4ff */
[----:B------:R-:W-:Y:S02]  /*1b60*/  ULEA UR7, UR7, UR21, 0x1 ;  /* 0x0000001507077291 */ /* 0x000fe4000f8e08ff */
[----:B------:R-:W-:Y:S02]  /*1b70*/  UIADD3 UR56, UPT, UPT, UR32, 0x2400, URZ ;  /* 0x0000240020387890 */ /* 0x000fe4000fffe0ff */
[----:B------:R-:W-:Y:S02]  /*1b80*/  UIADD3 UR50, UPT, UPT, UR58, 0x40, URZ ;  /* 0x000000403a327890 */ /* 0x000fe4000fffe0ff */
[----:B------:R-:W-:Y:S02]  /*1b90*/  UIADD3 UR48, UPT, UPT, UR32, 0x4400, URZ ;  /* 0x0000440020307890 */ /* 0x000fe4000fffe0ff */
[----:B------:R-:W-:Y:S02]  /*1ba0*/  UIADD3 UR42, UPT, UPT, UR58, 0x80, URZ ;  /* 0x000000803a2a7890 */ /* 0x000fe4000fffe0ff */
[----:B------:R-:W-:-:S02]  /*1bb0*/  UIADD3 UR40, UPT, UPT, UR32, 0x6400, URZ ;  /* 0x0000640020287890 */ /* 0x000fc4000fffe0ff */
[----:B------:R-:W-:Y:S02]  /*1bc0*/  UIADD3 UR34, UPT, UPT, UR58, 0xc0, URZ ;  /* 0x000000c03a227890 */ /* 0x000fe4000fffe0ff */
[----:B------:R-:W-:Y:S02]  /*1bd0*/  UIADD3 UR32, UPT, UPT, UR32, 0x8400, URZ ;  /* 0x0000840020207890 */ /* 0x000fe4000fffe0ff */
[----:B------:R-:W-:Y:S02]  /*1be0*/  UIADD3.X UR15, UPT, UPT, URZ, UR47, URZ, UP0, !UPT ;  /* 0x0000002fff0f7290 */ /* 0x000fe400087fe4ff */
[----:B------:R-:W-:Y:S02]  /*1bf0*/  UIADD3 UR24, UPT, UPT, UR7, 0x22400, URZ ;  /* 0x0002240007187890 */ /* 0x000fe4000fffe0ff */
[----:B------:R-:W-:Y:S01]  /*1c00*/  UIADD3 UR8, UPT, UPT, UR7, 0x23400, URZ ;  /* 0x0002340007087890 */ /* 0x000fe2000fffe0ff */
[----:B------:R-:W-:Y:S01]  /*1c10*/  UMOV UR30, 0x0 ;  /* 0x00000000001e7882 */ /* 0x000fe20000000000 */
[----:B------:R-:W-:Y:S01]  /*1c20*/  UMOV UR31, 0x10000000 ;  /* 0x10000000001f7882 */ /* 0x000fe20000000000 */
[----:B------:R-:W-:Y:S01]  /*1c30*/  UMOV UR49, UR57 ;  /* 0x0000003900317c82 */ /* 0x000fe20008000000 */
[----:B------:R-:W-:Y:S01]  /*1c40*/  UMOV UR51, UR59 ;  /* 0x0000003b00337c82 */ /* 0x000fe20008000000 */
[----:B------:R-:W-:Y:S01]  /*1c50*/  UMOV UR52, UR60 ;  /* 0x0000003c00347c82 */ /* 0x000fe20008000000 */
[----:B------:R-:W-:Y:S01]  /*1c60*/  UMOV UR41, UR57 ;  /* 0x0000003900297c82 */ /* 0x000fe20008000000 */
[----:B------:R-:W-:Y:S01]  /*1c70*/  UMOV UR43, UR59 ;  /* 0x0000003b002b7c82 */ /* 0x000fe20008000000 */
[----:B------:R-:W-:Y:S01]  /*1c80*/  UMOV UR44, UR60 ;  /* 0x0000003c002c7c82 */ /* 0x000fe20008000000 */
[----:B------:R-:W-:Y:S01]  /*1c90*/  UTMALDG.3D [UR56], [UR4], desc[UR30] ;  /* 0x00001e38040075b4 */ /* 0x000fe20008011000 */
[----:B------:R-:W-:Y:S01]  /*1ca0*/  UMOV UR33, UR57 ;  /* 0x0000003900217c82 */ /* 0x000fe20008000000 */
[----:B------:R-:W-:Y:S01]  /*1cb0*/  UMOV UR35, UR59 ;  /* 0x0000003b00237c82 */ /* 0x000fe20008000000 */
[----:B------:R-:W-:Y:S01]  /*1cc0*/  UMOV UR36, UR60 ;  /* 0x0000003c00247c82 */ /* 0x000fe20008000000 */
[----:B------:R-:W-:Y:S01]  /*1cd0*/  UMOV UR13, 0x30000 ;  /* 0x00030000000d7882 */ /* 0x000fe20000000000 */
[----:B------:R-:W-:Y:S01]  /*1ce0*/  UMOV UR25, UR57 ;  /* 0x0000003900197c82 */ /* 0x000fe20008000000 */
[----:B------:R-:W-:Y:S01]  /*1cf0*/  UMOV UR28, UR60 ;  /* 0x0000003c001c7c82 */ /* 0x000fe20008000000 */
[----:B------:R-:W-:Y:S01]  /*1d00*/  UMOV UR26, UR58 ;  /* 0x0000003a001a7c82 */ /* 0x000fe20008000000 */
[----:B------:R-:W-:Y:S01]  /*1d10*/  UTMALDG.3D [UR48], [UR4], desc[UR30] ;  /* 0x00001e30040075b4 */ /* 0x000fe20008011000 */
[----:B------:R-:W-:Y:S01]  /*1d20*/  UMOV UR9, UR57 ;  /* 0x0000003900097c82 */ /* 0x000fe20008000000 */
[----:B------:R-:W-:Y:S01]  /*1d30*/  UMOV UR11, UR27 ;  /* 0x0000001b000b7c82 */ /* 0x000fe20008000000 */
[----:B------:R-:W-:Y:S01]  /*1d40*/  UMOV UR12, UR60 ;  /* 0x0000003c000c7c82 */ /* 0x000fe20008000000 */
[----:B------:R-:W-:Y:S01]  /*1d50*/  UMOV UR10, UR50 ;  /* 0x00000032000a7c82 */ /* 0x000fe20008000000 */
[----:B------:R-:W-:Y:S01]  /*1d60*/  UIADD3 UR16, UPT, UPT, UR7, 0x24400, URZ ;  /* 0x0002440007107890 */ /* 0x000fe2000fffe0ff */
[----:B------:R-:W-:Y:S01]  /*1d70*/  UMOV UR17, UR57 ;  /* 0x0000003900117c82 */ /* 0x000fe20008000000 */
[----:B------:R-:W-:Y:S01]  /*1d80*/  UTMALDG.3D [UR40], [UR4], desc[UR30] ;  /* 0x00001e28040075b4 */ /* 0x000fe20008011000 */
[----:B------:R-:W-:Y:S01]  /*1d90*/  UMOV UR19, UR27 ;  /* 0x0000001b00137c82 */ /* 0x000fe20008000000 */
[----:B------:R-:W-:Y:S01]  /*1da0*/  UMOV UR20, UR60 ;  /* 0x0000003c00147c82 */ /* 0x000fe20008000000 */
[----:B------:R-:W-:Y:S01]  /*1db0*/  UMOV UR18, UR42 ;  /* 0x0000002a00127c82 */ /* 0x000fe20008000000 */
[----:B------:R-:W-:Y:S01]  /*1dc0*/  UTMALDG.3D [UR32], [UR4], desc[UR30] ;  /* 0x00001e20040075b4 */ /* 0x000fe20008011000 */
[----:B------:R-:W-:Y:S01]  /*1dd0*/  UTMALDG.3D.MULTICAST [UR24], [UR14], UR13, desc[UR30] ;  /* 0x00001e180e0073b4 */ /* 0x000fe2000801180d */
[----:B------:R4:W-:Y:S01]  /*1de0*/  UTMALDG.3D.MULTICAST [UR8], [UR14], UR13, desc[UR30] ;  /* 0x00001e080e0073b4 */ /* 0x0009e2000801180d */
[----:B------:R1:W-:Y:S01]  /*1df0*/  UTMALDG.3D.MULTICAST [UR16], [UR14], UR13, desc[UR30] ;  /* 0x00001e100e0073b4 */ /* 0x0003e2000801180d */
[----:B----4-:R-:W-:Y:S01]  /*1e00*/  UIADD3 UR8, UPT, UPT, UR7, 0x25400, URZ ;  /* 0x0002540007087890 */ /* 0x010fe2000fffe0ff */
[----:B------:R-:W-:-:S08]  /*1e10*/  UMOV UR10, UR34 ;  /* 0x00000022000a7c82 */ /* 0x000fd00008000000 */
[----:B------:R1:W-:Y:S02]  /*1e20*/  UTMALDG.3D.MULTICAST [UR8], [UR14], UR13, desc[UR30] ;  /* 0x00001e080e0073b4 */ /* 0x0003e4000801180d */
[----:B-1----:R-:W-:Y:S01]  /*1e30*/  NOP ;  /* 0x0000000000007918 */ /* 0x002fe20000000000 */
.L_x_32:
[----:B------:R-:W-:Y:S05]  /*1e40*/  BSYNC.RECONVERGENT B0 ;  /* 0x0000000000007941 */ /* 0x000fea0003800200 */
.L_x_31:
[----:B------:R-:W-:Y:S01]  /*1e50*/  UIADD3 UR22, UPT, UPT, UR22, 0x1, URZ ;  /* 0x0000000116167890 */ /* 0x000fe2000fffe0ff */
[----:B------:R-:W-:Y:S01]  /*1e60*/  UMOV UR6, UR23 ;  /* 0x0000001700067c82 */ /* 0x000fe20008000000 */
[----:B------:R-:W-:Y:S02]  /*1e70*/  UMOV UR13, UR37 ;  /* 0x00000025000d7c82 */ /* 0x000fe40008000000 */
[----:B------:R-:W-:-:S09]  /*1e80*/  UISETP.NE.AND UP0, UPT, UR22, UR37, UPT ;  /* 0x000000251600728c */ /* 0x000fd2000bf05270 */
[----:B------:R-:W-:Y:S05]  /*1e90*/  BRA.U UP0, `(.L_x_33) ;  /* 0xfffffff900b07547 */ /* 0x000fea000b83ffff */
.L_x_25:
[----:B------:R-:W-:Y:S01]  /*1ea0*/  ULEA UR4, UR23, UR21, 0x3 ;  /* 0x0000001517047291 */ /* 0x000fe2000f8e18ff */
[----:B-12---:R-:W-:Y:S01]  /*1eb0*/  SHF.L.U32 R0, R12, 0x1f, RZ ;  /* 0x0000001f0c007819 */ /* 0x006fe200000006ff */
[----:B------:R-:W-:Y:S01]  /*1ec0*/  @!P2 SYNCS.ARRIVE.TRANS64.A1T0 RZ, [UR21+0x68], RZ ;  /* 0x000068ffffffa9a7 */ /* 0x000fe20008100015 */
[----:B------:R-:W-:-:S06]  /*1ed0*/  UISETP.GT.AND UP0, UPT, UR64, UR63, UPT ;  /* 0x0000003f4000728c */ /* 0x000fcc000bf04270 */
[----:B---3--:R1:W2:Y:S03]  /*1ee0*/  SYNCS.PHASECHK.TRANS64.TRYWAIT P1, [UR4+0x20], R0 ;  /* 0x00002000ff0075a7 */ /* 0x0082a60008021104 */
[----:B------:R-:W-:Y:S05]  /*1ef0*/  BRA.U !UP0, `(.L_x_34) ;  /* 0x0000000508547547 */ /* 0x000fea000b800000 */
[----:B------:R-:W-:Y:S01]  /*1f00*/  UIADD3 UR22, UPT, UPT, UR65, UR13, URZ ;  /* 0x0000000d41167290 */ /* 0x000fe2000fffe0ff */
[----:B------:R-:W-:-:S11]  /*1f10*/  UMOV UR6, UR23 ;  /* 0x0000001700067c82 */ /* 0x000fd60008000000 */
.L_x_42:
[----:B------:R-:W-:Y:S01]  /*1f20*/  ULEA UR57, UR6, UR21, 0x3 ;  /* 0x0000001506397291 */ /* 0x000fe2000f8e18ff */
[----:B--2---:R-:W-:Y:S01]  /*1f30*/  @!P4 MOV R2, 0xc000 ;  /* 0x0000c0000002c802 */ /* 0x004fe20000000f00 */
[----:B--23--:R-:W-:Y:S10]  /*1f40*/  @P1 BRA `(.L_x_35) ;  /* 0x00000000000c1947 */ /* 0x00cff40003800000 */
[----:B------:R-:W-:-:S04]  /*1f50*/  SHF.L.U32 R3, R12, 0x1f, RZ ;  /* 0x0000001f0c037819 */ /* 0x000fc800000006ff */
[----:B------:R-:W2:Y:S02]  /*1f60*/  SYNCS.PHASECHK.TRANS64.TRYWAIT P0, [UR57+0x20], R3 ;  /* 0x00002003ff0075a7 */ /* 0x000ea40008001139 */
[----:B--2---:R-:W-:Y:S05]  /*1f70*/  @!P0 BRA `(.L_x_36) ;  /* 0x00000050009c8947 */ /* 0x004fea0003800000 */
.L_x_35:
[----:B------:R2:W-:Y:S01]  /*1f80*/  @!P4 SYNCS.ARRIVE.TRANS64 RZ, [UR57], R2 ;  /* 0x00000002ffffc9a7 */ /* 0x0005e20008000039 */
[----:B------:R-:W-:-:S04]  /*1f90*/  ULOP3.LUT UR4, UR38, 0x2, URZ, 0xfc, !UPT ;  /* 0x0000000226047892 */ /* 0x000fc8000f8efcff */
[----:B------:R-:W-:-:S09]  /*1fa0*/  UISETP.NE.AND UP0, UPT, UR4, 0x2, UPT ;  /* 0x000000020400788c */ /* 0x000fd2000bf05270 */
[----:B------:R-:W-:Y:S05]  /*1fb0*/  BRA.U UP0, `(.L_x_37) ;  /* 0x0000000100047547 */ /* 0x000fea000b800000 */
[----:B------:R-:W-:Y:S05]  /*1fc0*/  BPT.TRAP 0x1 ;  /* 0x000000040000795c */ /* 0x000fea0000300000 */
.L_x_37:
[----:B------:R-:W-:Y:S04]  /*1fd0*/  BSSY.RECONVERGENT B0, `(.L_x_38) ;  /* 0x0000003000007945 */ /* 0x000fe80003800200 */
[----:B------:R-:W-:Y:S05]  /*1fe0*/  @P3 BRA `(.L_x_39) ;  /* 0x0000000000043947 */ /* 0x000fea0003800000 */
[----:B------:R-:W-:Y:S05]  /*1ff0*/  BPT.TRAP 0x1 ;  /* 0x000000040000795c */ /* 0x000fea0000300000 */
.L_x_39:
[----:B------:R-:W-:Y:S05]  /*2000*/  BSYNC.RECONVERGENT B0 ;  /* 0x0000000000007941 */ /* 0x000fea0003800200 */
.L_x_38:
        /* <DEDUP_REMOVED lines=8> */
[----:B-1----:R-:W-:-:S04]  /*2090*/  SHF.L.U32 R0, R12, 0x1f, RZ ;  /* 0x0000001f0c007819 */ /* 0x002fc800000006ff */
[----:B------:R1:W3:Y:S01]  /*20a0*/  SYNCS.PHASECHK.TRANS64.TRYWAIT P1, [UR4+0x20], R0 ;  /* 0x00002000ff0075a7 */ /* 0x0002e20008021104 */
        /* <DEDUP_REMOVED lines=53> */
.L_x_41:
[----:B------:R-:W-:Y:S05]  /*2400*/  BSYNC.RECONVERGENT B0 ;  /* 0x0000000000007941 */ /* 0x000fea0003800200 */
.L_x_40:
[----:B------:R-:W-:Y:S01]  /*2410*/  UIADD3 UR13, UPT, UPT, UR13, 0x1, URZ ;  /* 0x000000010d0d7890 */ /* 0x000fe2000fffe0ff */
[----:B------:R-:W-:-:S03]  /*2420*/  UMOV UR6, UR23 ;  /* 0x0000001700067c82 */ /* 0x000fc60008000000 */
[----:B------:R-:W-:-:S09]  /*2430*/  UISETP.NE.AND UP0, UPT, UR13, UR22, UPT ;  /* 0x000000160d00728c */ /* 0x000fd2000bf05270 */
[----:B------:R-:W-:Y:S05]  /*2440*/  BRA.U UP0, `(.L_x_42) ;  /* 0xfffffff900b47547 */ /* 0x000fea000b83ffff */
.L_x_34:
[C---:B------:R-:W-:Y:S01]  /*2450*/  LEA R3, R11.reuse, UR21, 0x3 ;  /* 0x000000150b037c11 */ /* 0x040fe2000f8e18ff */
[----:B------:R-:W-:Y:S01]  /*2460*/  NOP ;  /* 0x0000000000007918 */ /* 0x000fe20000000000 */
[----:B-1----:R-:W-:Y:S02]  /*2470*/  SHF.L.U32 R0, R10, 0x1f, RZ ;  /* 0x0000001f0a007819 */ /* 0x002fe400000006ff */
[----:B------:R-:W-:Y:S02]  /*2480*/  LEA R4, R11, UR21, 0x4 ;  /* 0x000000150b047c11 */ /* 0x000fe4000f8e20ff */
[----:B------:R-:W1:Y:S02]  /*2490*/  SYNCS.PHASECHK.TRANS64.TRYWAIT P0, [R3+URZ+0x70], R0 ;  /* 0x00007000030075a7 */ /* 0x000e6400080011ff */
[----:B-1----:R-:W-:Y:S05]  /*24a0*/  @!P0 BRA `(.L_x_43) ;  /* 0x0000004c00688947 */ /* 0x002fea0003800000 */
.L_x_116:
[----:B------:R-:W4:Y:S01]  /*24b0*/  LDS.128 R4, [R4+0x100] ;  /* 0x0001000004047984 */ /* 0x000f220000000c00 */
[----:B------:R-:W-:Y:S01]  /*24c0*/  UISETP.GE.AND UP0, UPT, UR39, 0x1, UPT ;  /* 0x000000012700788c */ /* 0x000fe2000bf06270 */
[----:B------:R-:W-:Y:S01]  /*24d0*/  @!PT LDS RZ, [RZ] ;  /* 0x00000000fffff984 */ /* 0x000fe20000000800 */
[----:B------:R-:W-:Y:S01]  /*24e0*/  @!PT LDS RZ, [RZ] ;  /* 0x00000000fffff984 */ /* 0x000fe20000000800 */
[----:B------:R-:W-:Y:S01]  /*24f0*/  @!PT LDS RZ, [RZ] ;  /* 0x00000000fffff984 */ /* 0x000fe20000000800 */
[----:B------:R-:W-:Y:S01]  /*2500*/  @!PT LDS RZ, [RZ] ;  /* 0x00000000fffff984 */ /* 0x000fe20000000800 */
[----:B------:R1:W-:Y:S06]  /*2510*/  MEMBAR.ALL.CTA ;  /* 0x0000000000007992 */ /* 0x0003ec0000008000 */
[----:B-1----:R-:W1:Y:S01]  /*2520*/  FENCE.VIEW.ASYNC.S ;  /* 0x00000000000073c6 */ /* 0x002e620000000000 */
[----:B----4-:R-:W-:-:S13]  /*2530*/  LOP3.LUT P0, RZ, R6, 0x1, RZ, 0xc0, !PT ;  /* 0x0000000106ff7812 */ /* 0x010fda000780c0ff */
[----:B-1----:R-:W-:Y:S01]  /*2540*/  VOTEU.ANY UP1, P0 ;  /* 0x0000000000ff7886 */ /* 0x002fe20000020100 */
[----:B------:R-:W-:-:S13]  /*2550*/  PLOP3.LUT P0, PT, PT, PT, UP1, 0x80, 0x8 ;  /* 0x000000000008781c */ /* 0x000fda0003f0f018 */
[----:B------:R-:W-:Y:S02]  /*2560*/  @P0 LOP3.LUT R0, R5, 0xffff, RZ, 0xc0, !PT ;  /* 0x0000ffff05000812 */ /* 0x000fe400078ec0ff */
[----:B--2---:R-:W-:Y:S02]  /*2570*/  @P0 MOV R2, R4 ;  /* 0x0000000400020202 */ /* 0x004fe40000000f00 */
[----:B------:R-:W-:Y:S01]  /*2580*/  @P0 R2UR UR5, R0 ;  /* 0x00000000000502ca */ /* 0x000fe200000e0000 */
[----:B------:R-:W-:Y:S01]  /*2590*/  VIADD R0, R3, 0x80 ;  /* 0x0000008003007836 */ /* 0x000fe20000000000 */
[----:B------:R-:W-:Y:S02]  /*25a0*/  @P0 SHF.R.U32.HI R4, RZ, 0x10, R5 ;  /* 0x00000010ff040819 */ /* 0x000fe40000011605 */
[----:B------:R-:W-:Y:S02]  /*25b0*/  @P0 R2UR UR6, R2 ;  /* 0x00000000020602ca */ /* 0x000fe400000e0000 */
[----:B------:R-:W-:-:S02]  /*25c0*/  PRMT R0, RZ, 0x654, R0 ;  /* 0x00000654ff007816 */ /* 0x000fc40000000000 */
[----:B------:R-:W-:Y:S02]  /*25d0*/  @P0 R2UR UR4, R4 ;  /* 0x00000000040402ca */ /* 0x000fe400000e0000 */
[----:B------:R1:W-:Y:S03]  /*25e0*/  SYNCS.ARRIVE.TRANS64.RED.A1T0 RZ, [R0+URZ], RZ ;  /* 0x000000ff00ff79a7 */ /* 0x0003e600081004ff */
[----:B------:R-:W-:-:S04]  /*25f0*/  @UP1 UMOV UR53, UR5 ;  /* 0x0000000500351c82 */ /* 0x000fc80008000000 */
[----:B------:R-:W-:-:S04]  /*2600*/  @UP1 UMOV UR54, UR6 ;  /* 0x0000000600361c82 */ /* 0x000fc80008000000 */
[----:B------:R-:W-:Y:S01]  /*2610*/  @UP1 UMOV UR60, UR4 ;  /* 0x00000004003c1c82 */ /* 0x000fe20008000000 */
[----:B------:R-:W-:Y:S05]  /*2620*/  BRA.U !UP0, `(.L_x_44) ;  /* 0x0000000108d47547 */ /* 0x000fea000b800000 */
[----:B------:R-:W2:Y:S01]  /*2630*/  LDCU.128 UR12, c[0x0][0xb10] ;  /* 0x00016200ff0c77ac */ /* 0x000ea20008000c00 */
[----:B------:R-:W4:Y:S01]  /*2640*/  LDCU UR22, c[0x0][0xb20] ;  /* 0x00016400ff1677ac */ /* 0x000f220008000800 */
[----:B------:R-:W3:Y:S01]  /*2650*/  LDCU UR20, c[0x0][0xb0c] ;  /* 0x00016180ff1477ac */ /* 0x000ee20008000800 */
[----:B------:R-:W1:Y:S01]  /*2660*/  LDCU.64 UR8, c[0x0][0xb28] ;  /* 0x00016500ff0877ac */ /* 0x000e620008000a00 */
[----:B------:R-:W-:Y:S02]  /*2670*/  UISETP.NE.AND UP3, UPT, UR39, 0x1, UPT ;  /* 0x000000012700788c */ /* 0x000fe4000bf65270 */
[----:B--2---:R-:W-:Y:S02]  /*2680*/  UIMAD.WIDE.U32 UR6, UR55, UR15, URZ ;  /* 0x0000000f370672a5 */ /* 0x004fe4000f8e00ff */
[----:B------:R-:W-:Y:S02]  /*2690*/  UIMAD.WIDE.U32 UR4, UR62, UR12, URZ ;  /* 0x0000000c3e0472a5 */ /* 0x000fe4000f8e00ff */
[----:B------:R-:W-:-:S02]  /*26a0*/  UISETP.NE.AND UP0, UPT, UR14, 0x1, UPT ;  /* 0x000000010e00788c */ /* 0x000fc4000bf05270 */
[----:B------:R-:W-:Y:S01]  /*26b0*/  UIMAD.WIDE.U32 UR18, UR53, UR15, URZ ;  /* 0x0000000f351272a5 */ /* 0x000fe2000f8e00ff */
[----:B------:R-:W-:Y:S02]  /*26c0*/  UMOV UR6, UR7 ;  /* 0x0000000700067c82 */ /* 0x000fe40008000000 */
[----:B------:R-:W-:Y:S01]  /*26d0*/  UMOV UR4, UR5 ;  /* 0x0000000500047c82 */ /* 0x000fe20008000000 */
[----:B----4-:R-:W-:Y:S02]  /*26e0*/  USHF.R.U32.HI UR6, URZ, UR22, UR6 ;  /* 0x00000016ff067299 */ /* 0x010fe40008011606 */
[----:B---3--:R-:W-:Y:S02]  /*26f0*/  UISETP.NE.AND UP2, UPT, UR20, 0x1, UPT ;  /* 0x000000011400788c */ /* 0x008fe4000bf45270 */
[----:B------:R-:W-:Y:S02]  /*2700*/  USHF.R.U32.HI UR4, URZ, UR13, UR4 ;  /* 0x0000000dff047299 */ /* 0x000fe40008011604 */
[----:B------:R-:W-:-:S02]  /*2710*/  USEL UR5, UR55, UR6, !UP0 ;  /* 0x0000000637057287 */ /* 0x000fc4000c000000 */
[----:B------:R-:W-:Y:S02]  /*2720*/  USEL UR6, UR62, UR4, !UP2 ;  /* 0x000000043e067287 */ /* 0x000fe4000d000000 */
[----:B-1----:R-:W-:Y:S01]  /*2730*/  UIMAD.WIDE.U32 UR10, UR5, UR8, URZ ;  /* 0x00000008050a72a5 */ /* 0x002fe2000f8e00ff */
[----:B------:R-:W-:Y:S01]  /*2740*/  UMOV UR4, UR19 ;  /* 0x0000001300047c82 */ /* 0x000fe20008000000 */
[----:B------:R-:W-:Y:S02]  /*2750*/  UIMAD.WIDE.U32 UR16, UR54, UR12, URZ ;  /* 0x0000000c361072a5 */ /* 0x000fe4000f8e00ff */
[----:B------:R-:W-:-:S03]  /*2760*/  UIMAD.WIDE.U32 UR18, UR6, UR8, URZ ;  /* 0x00000008061272a5 */ /* 0x000fc6000f8e00ff */
[----:B------:R-:W-:Y:S01]  /*2770*/  UMOV UR10, UR11 ;  /* 0x0000000b000a7c82 */ /* 0x000fe20008000000 */
[----:B------:R-:W-:Y:S02]  /*2780*/  USHF.R.U32.HI UR4, URZ, UR22, UR4 ;  /* 0x00000016ff047299 */ /* 0x000fe40008011604 */
[----:B------:R-:W-:Y:S01]  /*2790*/  @UP3 USHF.R.U32.HI UR5, URZ, UR9, UR10 ;  /* 0x00000009ff053299 */ /* 0x000fe2000801160a */
[----:B------:R-:W-:Y:S01]  /*27a0*/  UMOV UR16, UR17 ;  /* 0x0000001100107c82 */ /* 0x000fe20008000000 */
[----:B------:R-:W-:Y:S01]  /*27b0*/  UMOV UR18, UR19 ;  /* 0x0000001300127c82 */ /* 0x000fe20008000000 */
[----:B------:R-:W-:Y:S02]  /*27c0*/  USHF.R.U32.HI UR13, URZ, UR13, UR16 ;  /* 0x0000000dff0d7299 */ /* 0x000fe40008011610 */
[----:B------:R-:W-:Y:S02]  /*27d0*/  USEL UR4, UR53, UR4, !UP0 ;  /* 0x0000000435047287 */ /* 0x000fe4000c000000 */
[----:B------:R-:W-:-:S02]  /*27e0*/  @UP3 USHF.R.U32.HI UR6, URZ, UR9, UR18 ;  /* 0x00000009ff063299 */ /* 0x000fc40008011612 */
[----:B------:R-:W-:Y:S02]  /*27f0*/  UIMAD UR7, UR39, UR5, URZ ;  /* 0x00000005270772a4 */ /* 0x000fe4000f8e02ff */
[----:B------:R-:W-:Y:S02]  /*2800*/  USEL UR5, UR54, UR13, !UP2 ;  /* 0x0000000d36057287 */ /* 0x000fe4000d000000 */
[----:B------:R-:W-:Y:S02]  /*2810*/  UIMAD UR10, UR39, UR6, URZ ;  /* 0x00000006270a72a4 */ /* 0x000fe4000f8e02ff */
[----:B------:R-:W-:Y:S02]  /*2820*/  UISETP.GE.AND UP0, UPT, UR4, UR7, UPT ;  /* 0x000000070400728c */ /* 0x000fe4000bf06270 */
[----:B------:R-:W-:Y:S02]  /*2830*/  UIMAD.WIDE.U32 UR12, UR4, UR8, URZ ;  /* 0x00000008040c72a5 */ /* 0x000fe4000f8e00ff */
[----:B------:R-:W-:-:S02]  /*2840*/  UISETP.GE.OR UP0, UPT, UR5, UR10, UP0 ;  /* 0x0000000a0500728c */ /* 0x000fc40008706670 */
[----:B------:R-:W-:Y:S02]  /*2850*/  UIMAD.WIDE.U32 UR10, UR5, UR8, URZ ;  /* 0x00000008050a72a5 */ /* 0x000fe4000f8e00ff */
[----:B------:R-:W-:Y:S01]  /*2860*/  UIADD3 UR12, UPT, UPT, -UR4, URZ, URZ ;  /* 0x000000ff040c7290 */ /* 0x000fe2000fffe1ff */
[----:B------:R-:W-:Y:S01]  /*2870*/  UMOV UR8, UR13 ;  /* 0x0000000d00087c82 */ /* 0x000fe20008000000 */
[----:B------:R-:W-:Y:S02]  /*2880*/  UIADD3 UR10, UPT, UPT, -UR5, URZ, URZ ;  /* 0x000000ff050a7290 */ /* 0x000fe4000fffe1ff */
[----:B------:R-:W-:-:S03]  /*2890*/  USHF.R.U32.HI UR8, URZ, UR9, UR8 ;  /* 0x00000009ff087299 */ /* 0x000fc60008011608 */
[----:B------:R-:W-:Y:S01]  /*28a0*/  @!UP0 UMOV UR7, UR11 ;  /* 0x0000000b00078c82 */ /* 0x000fe20008000000 */
[----:B------:R-:W-:Y:S02]  /*28b0*/  UIMAD UR12, UR14, UR12, UR53 ;  /* 0x0000000c0e0c72a4 */ /* 0x000fe4000f8e0235 */
[----:B------:R-:W-:Y:S02]  /*28c0*/  USEL UR8, UR4, UR8, !UP3 ;  /* 0x0000000804087287 */ /* 0x000fe4000d800000 */
[----:B------:R-:W-:Y:S02]  /*28d0*/  @!UP0 USHF.R.U32.HI UR7, URZ, UR9, UR7 ;  /* 0x00000009ff078299 */ /* 0x000fe40008011607 */
[----:B------:R-:W-:Y:S02]  /*28e0*/  UIADD3 UR9, UPT, UPT, -UR8, URZ, URZ ;  /* 0x000000ff08097290 */ /* 0x000fe4000fffe1ff */
[----:B------:R-:W-:Y:S02]  /*28f0*/  @!UP0 USEL UR7, UR5, UR7, !UP3 ;  /* 0x0000000705078287 */ /* 0x000fe4000d800000 */
[----:B------:R-:W-:-:S02]  /*2900*/  UIMAD UR9, UR39, UR9, UR4 ;  /* 0x00000009270972a4 */ /* 0x000fc4000f8e0204 */
[----:B------:R-:W-:Y:S02]  /*2910*/  @!UP0 UIADD3 UR8, UPT, UPT, UR8, -UR7, URZ ;  /* 0x8000000708088290 */ /* 0x000fe4000fffe0ff */
[----:B------:R-:W-:Y:S02]  /*2920*/  @!UP0 UIMAD UR7, UR9, UR6, UR7 ;  /* 0x00000006090782a4 */ /* 0x000fe4000f8e0207 */
[----:B------:R-:W-:Y:S02]  /*2930*/  @!UP0 UIMAD UR4, UR39, UR8, UR5 ;  /* 0x00000008270482a4 */ /* 0x000fe4000f8e0205 */
[----:B------:R-:W-:Y:S02]  /*2940*/  UIMAD UR6, UR20, UR10, UR54 ;  /* 0x0000000a140672a4 */ /* 0x000fe4000f8e0236 */
[----:B------:R-:W-:Y:S01]  /*2950*/  UIMAD UR53, UR4, UR14, UR12 ;  /* 0x0000000e043572a4 */ /* 0x000fe2000f8e020c */
[----:B------:R-:W-:Y:S02]  /*2960*/  @!UP0 UMOV UR5, UR7 ;  /* 0x0000000700058c82 */ /* 0x000fe40008000000 */
[----:B------:R-:W-:-:S12]  /*2970*/  UIMAD UR54, UR5, UR20, UR6 ;  /* 0x00000014053672a4 */ /* 0x000fd8000f8e0206 */
.L_x_44:
[----:B------:R-:W2:Y:S02]  /*2980*/  LDCU UR4, c[0x0][0xb30] ;  /* 0x00016600ff0477ac */ /* 0x000ea40008000800 */
[----:B--2---:R-:W-:-:S09]  /*2990*/  UISETP.NE.AND UP0, UPT, UR4, 0x1, UPT ;  /* 0x000000010400788c */ /* 0x004fd2000bf05270 */
[----:B------:R-:W-:Y:S05]  /*29a0*/  BRA.U UP0, `(.L_x_45) ;  /* 0x0000000100447547 */ /* 0x000fea000b800000 */
[----:B------:R-:W2:Y:S01]  /*29b0*/  LDCU.128 UR8, c[0x0][0xb10] ;  /* 0x00016200ff0877ac */ /* 0x000ea20008000c00 */
[----:B------:R-:W4:Y:S01]  /*29c0*/  LDCU UR12, c[0x0][0xb0c] ;  /* 0x00016180ff0c77ac */ /* 0x000f220008000800 */
[----:B------:R-:W1:Y:S01]  /*29d0*/  LDCU UR13, c[0x0][0xb20] ;  /* 0x00016400ff0d77ac */ /* 0x000e620008000800 */
[----:B--2---:R-:W-:Y:S02]  /*29e0*/  UIMAD.WIDE.U32 UR6, UR54, UR8, URZ ;  /* 0x00000008360672a5 */ /* 0x004fe4000f8e00ff */
[----:B------:R-:W-:Y:S02]  /*29f0*/  UIMAD.WIDE.U32 UR4, UR53, UR11, URZ ;  /* 0x0000000b350472a5 */ /* 0x000fe4000f8e00ff */
[----:B----4-:R-:W-:Y:S02]  /*2a00*/  UISETP.NE.AND UP2, UPT, UR12, 0x1, UPT ;  /* 0x000000010c00788c */ /* 0x010fe4000bf45270 */
[----:B------:R-:W-:Y:S01]  /*2a10*/  UISETP.NE.AND UP0, UPT, UR10, 0x1, UPT ;  /* 0x000000010a00788c */ /* 0x000fe2000bf05270 */
[----:B------:R-:W-:-:S02]  /*2a20*/  UMOV UR6, UR7 ;  /* 0x0000000700067c82 */ /* 0x000fc40008000000 */
[----:B------:R-:W-:Y:S01]  /*2a30*/  UMOV UR4, UR5 ;  /* 0x0000000500047c82 */ /* 0x000fe20008000000 */
[----:B------:R-:W-:Y:S02]  /*2a40*/  USHF.R.U32.HI UR6, URZ, UR9, UR6 ;  /* 0x00000009ff067299 */ /* 0x000fe40008011606 */
[----:B-1----:R-:W-:Y:S02]  /*2a50*/  USHF.R.U32.HI UR4, URZ, UR13, UR4 ;  /* 0x0000000dff047299 */ /* 0x002fe40008011604 */
[----:B------:R-:W-:Y:S02]  /*2a60*/  USEL UR5, UR54, UR6, !UP2 ;  /* 0x0000000636057287 */ /* 0x000fe4000d000000 */
[----:B------:R-:W-:-:S04]  /*2a70*/  USEL UR4, UR53, UR4, !UP0 ;  /* 0x0000000435047287 */ /* 0x000fc8000c000000 */
[----:B------:R-:W-:Y:S02]  /*2a80*/  UIADD3 UR6, UPT, UPT, UR5, -UR4, URZ ;  /* 0x8000000405067290 */ /* 0x000fe4000fffe0ff */
[----:B------:R-:W-:Y:S02]  /*2a90*/  UIADD3 UR4, UPT, UPT, -UR5, UR4, URZ ;  /* 0x0000000405047290 */ /* 0x000fe4000fffe1ff */
[----:B------:R-:W-:Y:S02]  /*2aa0*/  UIMAD UR53, UR6, UR10, UR53 ;  /* 0x0000000a063572a4 */ /* 0x000fe4000f8e0235 */
[----:B------:R-:W-:-:S12]  /*2ab0*/  UIMAD UR54, UR4, UR12, UR54 ;  /* 0x0000000c043672a4 */ /* 0x000fd8000f8e0236 */
.L_x_45:
[----:B------:R-:W-:Y:S01]  /*2ac0*/  VIADD R11, R11, 0x1 ;  /* 0x000000010b0b7836 */ /* 0x000fe20000000000 */
[----:B------:R-:W-:Y:S02]  /*2ad0*/  R2UR UR5, R52 ;  /* 0x00000000340572ca */ /* 0x000fe400000e0000 */
[----:B------:R-:W-:Y:S02]  /*2ae0*/  R2UR UR4, R51 ;  /* 0x00000000330472ca */ /* 0x000fe400000e0000 */
[C---:B------:R-:W-:Y:S02]  /*2af0*/  ISETP.NE.AND P0, PT, R11.reuse, 0x2, PT ;  /* 0x000000020b00780c */ /* 0x040fe40003f05270 */
[----:B------:R-:W-:Y:S02]  /*2b00*/  PLOP3.LUT P2, PT, PT, PT, PT, 0x80, 0x8 ;  /* 0x000000000008781c */ /* 0x000fe40003f4f070 */
[----:B-1----:R-:W-:Y:S02]  /*2b10*/  SEL R0, RZ, 0x1, P0 ;  /* 0x00000001ff007807 */ /* 0x002fe40000000000 */
[----:B------:R-:W-:-:S02]  /*2b20*/  SEL R11, R11, RZ, P0 ;  /* 0x000000ff0b0b7207 */ /* 0x000fc40000000000 */
[----:B------:R-:W-:Y:S01]  /*2b30*/  LOP3.LUT R10, R10, R0, RZ, 0x3c, !PT ;  /* 0x000000000a0a7212 */ /* 0x000fe200078e3cff */
[----:B------:R-:W-:Y:S02]  /*2b40*/  UIADD3 UR48, UPT, UPT, UR54, UR5, URZ ;  /* 0x0000000536307290 */ /* 0x000fe4000fffe0ff */
[----:B------:R-:W-:Y:S01]  /*2b50*/  UIADD3 UR45, UPT, UPT, UR53, UR4, URZ ;  /* 0x00000004352d7290 */ /* 0x000fe2000fffe0ff */
[----:B------:R-:W-:Y:S11]  /*2b60*/  BRA.U UP1, `(.L_x_46) ;  /* 0xffffffed010c7547 */ /* 0x000ff6000b83ffff */
[----:B------:R-:W-:Y:S01]  /*2b70*/  UIADD3 UR21, UPT, UPT, UR21, 0x20, URZ ;  /* 0x0000002015157890 */ /* 0x000fe2000fffe0ff */
[----:B------:R-:W-:-:S03]  /*2b80*/  SHF.L.U32 R2, R12, 0x1f, RZ ;  /* 0x0000001f0c027819 */ /* 0x000fc600000006ff */
[----:B------:R-:W-:-:S09]  /*2b90*/  ULEA UR4, UR23, UR21, 0x3 ;  /* 0x0000001517047291 */ /* 0x000fd2000f8e18ff */
[----:B------:R-:W1:Y:S02]  /*2ba0*/  SYNCS.PHASECHK.TRANS64.TRYWAIT P0, [UR4], R2 ;  /* 0x00000002ff0075a7 */ /* 0x000e640008001104 */
[----:B-1----:R-:W-:Y:S05]  /*2bb0*/  @!P0 BRA `(.L_x_47) ;  /* 0x0000004400b88947 */ /* 0x002fea0003800000 */
.L_x_118:
[----:B------:R-:W-:-:S04]  /*2bc0*/  UIADD3 UR4, UPT, UPT, UR23, 0x1, URZ ;  /* 0x0000000117047890 */ /* 0x000fc8000fffe0ff */
[----:B------:R-:W-:-:S04]  /*2bd0*/  UISETP.NE.AND UP0, UPT, UR4, 0x4, UPT ;  /* 0x000000040400788c */ /* 0x000fc8000bf05270 */
[----:B------:R-:W-:Y:S02]  /*2be0*/  USEL UR6, URZ, 0x1, UP0 ;  /* 0x00000001ff067887 */ /* 0x000fe40008000000 */
[----:B------:R-:W-:-:S04]  /*2bf0*/  USEL UR4, UR4, URZ, UP0 ;  /* 0x000000ff04047287 */ /* 0x000fc80008000000 */
[----:B------:R-:W-:Y:S01]  /*2c00*/  ULEA UR5, UR4, UR21, 0x3 ;  /* 0x0000001504057291 */ /* 0x000fe2000f8e18ff */
[----:B-1----:R-:W-:-:S04]  /*2c10*/  LOP3.LUT R2, R12, UR6, RZ, 0x3c, !PT ;  /* 0x000000060c027c12 */ /* 0x002fc8000f8e3cff */
[----:B------:R-:W-:-:S04]  /*2c20*/  SHF.L.U32 R3, R2, 0x1f, RZ ;  /* 0x0000001f02037819 */ /* 0x000fc800000006ff */
[----:B------:R-:W1:Y:S02]  /*2c30*/  SYNCS.PHASECHK.TRANS64.TRYWAIT P0, [UR5], R3 ;  /* 0x00000003ff0075a7 */ /* 0x000e640008001105 */
[----:B-1----:R-:W-:Y:S05]  /*2c40*/  @!P0 BRA `(.L_x_48) ;  /* 0x0000004400ac8947 */ /* 0x002fea0003800000 */
.L_x_120:
[----:B------:R-:W-:-:S04]  /*2c50*/  UIADD3 UR4, UPT, UPT, UR4, 0x1, URZ ;  /* 0x0000000104047890 */ /* 0x000fc8000fffe0ff */
[----:B------:R-:W-:-:S04]  /*2c60*/  UISETP.NE.AND UP0, UPT, UR4, 0x4, UPT ;  /* 0x000000040400788c */ /* 0x000fc8000bf05270 */
[----:B------:R-:W-:Y:S02]  /*2c70*/  USEL UR6, URZ, 0x1, UP0 ;  /* 0x00000001ff067887 */ /* 0x000fe40008000000 */
[----:B------:R-:W-:-:S04]  /*2c80*/  USEL UR4, UR4, URZ, UP0 ;  /* 0x000000ff04047287 */ /* 0x000fc80008000000 */
[----:B------:R-:W-:Y:S01]  /*2c90*/  ULEA UR5, UR4, UR21, 0x3 ;  /* 0x0000001504057291 */ /* 0x000fe2000f8e18ff */
[----:B------:R-:W-:-:S04]  /*2ca0*/  LOP3.LUT R2, R2, UR6, RZ, 0x3c, !PT ;  /* 0x0000000602027c12 */ /* 0x000fc8000f8e3cff */
[----:B-1----:R-:W-:-:S04]  /*2cb0*/  SHF.L.U32 R3, R2, 0x1f, RZ ;  /* 0x0000001f02037819 */ /* 0x002fc800000006ff */
[----:B------:R-:W1:Y:S02]  /*2cc0*/  SYNCS.PHASECHK.TRANS64.TRYWAIT P0, [UR5], R3 ;  /* 0x00000003ff0075a7 */ /* 0x000e640008001105 */
[----:B-1----:R-:W-:Y:S05]  /*2cd0*/  @!P0 BRA `(.L_x_49) ;  /* 0x0000004400a08947 */ /* 0x002fea0003800000 */
.L_x_122:
[----:B------:R-:W-:-:S04]  /*2ce0*/  UIADD3 UR4, UPT, UPT, UR4, 0x1, URZ ;  /* 0x0000000104047890 */ /* 0x000fc8000fffe0ff */
[----:B------:R-:W-:-:S04]  /*2cf0*/  UISETP.NE.AND UP0, UPT, UR4, 0x4, UPT ;  /* 0x000000040400788c */ /* 0x000fc8000bf05270 */
[----:B------:R-:W-:Y:S02]  /*2d00*/  USEL UR5, URZ, 0x1, UP0 ;  /* 0x00000001ff057887 */ /* 0x000fe40008000000 */
[----:B------:R-:W-:-:S04]  /*2d10*/  USEL UR4, UR4, URZ, UP0 ;  /* 0x000000ff04047287 */ /* 0x000fc80008000000 */
[----:B------:R-:W-:Y:S01]  /*2d20*/  ULEA UR4, UR4, UR21, 0x3 ;  /* 0x0000001504047291 */ /* 0x000fe2000f8e18ff */
[----:B------:R-:W-:-:S04]  /*2d30*/  LOP3.LUT R2, R2, UR5, RZ, 0x3c, !PT ;  /* 0x0000000502027c12 */ /* 0x000fc8000f8e3cff */
[----:B------:R-:W-:Y:S01]  /*2d40*/  SHF.L.U32 R2, R2, 0x1f, RZ ;  /* 0x0000001f02027819 */ /* 0x000fe200000006ff */
[----:B-1----:R-:W-:-:S07]  /*2d50*/  IMAD.U32 R0, RZ, RZ, UR4 ;  /* 0x00000004ff007e24 */ /* 0x002fce000f8e00ff */
.L_x_50:
[----:B-1----:R1:W2:Y:S02]  /*2d60*/  SYNCS.PHASECHK.TRANS64.TRYWAIT P0, [R0+URZ], R2 ;  /* 0x00000002000075a7 */ /* 0x0022a400080011ff */
[----:B--2---:R-:W-:Y:S05]  /*2d70*/  @!P0 NANOSLEEP.SYNCS 0x989680 ;  /* 0x009896800000895d */ /* 0x004fea0003900000 */
[----:B------:R-:W2:Y:S02]  /*2d80*/  @!P0 SYNCS.PHASECHK.TRANS64 P0, [R0+URZ], R2 ;  /* 0x00000002000085a7 */ /* 0x000ea400080010ff */
[----:B--2---:R-:W-:Y:S05]  /*2d90*/  @P0 EXIT ;  /* 0x000000000000094d */ /* 0x004fea0003800000 */
[----:B------:R-:W-:Y:S05]  /*2da0*/  BRA `(.L_x_50) ;  /* 0xfffffffc00ec7947 */ /* 0x000fea000383ffff */
.L_x_22:
[----:B------:R-:W-:-:S04]  /*2db0*/  UISETP.NE.AND UP0, UPT, UR61, URZ, UPT ;  /* 0x000000ff3d00728c */ /* 0x000fc8000bf05270 */
[----:B------:R-:W-:-:S09]  /*2dc0*/  UISETP.NE.OR UP0, UPT, UR18, 0x1, UP0 ;  /* 0x000000011200788c */ /* 0x000fd20008705670 */
[----:B------:R-:W-:Y:S05]  /*2dd0*/  BRA.U UP0, `(.L_x_51) ;  /* 0x0000000500487547 */ /* 0x000fea000b800000 */
[----:B------:R-:W-:Y:S01]  /*2de0*/  ISETP.GE.U32.AND P2, PT, R0, 0x2, PT ;  /* 0x000000020000780c */ /* 0x000fe20003f46070 */
[----:B------:R-:W-:Y:S01]  /*2df0*/  IMAD.MOV.U32 R12, RZ, RZ, 0x1 ;  /* 0x00000001ff0c7424 */ /* 0x000fe200078e00ff */
[----:B------:R-:W-:Y:S02]  /*2e00*/  CS2R R10, SRZ ;  /* 0x00000000000a7805 */ /* 0x000fe4000001ff00 */
[----:B------:R-:W-:Y:S01]  /*2e10*/  CS2R R8, SRZ ;  /* 0x0000000000087805 */ /* 0x000fe2000001ff00 */
[----:B------:R-:W-:Y:S01]  /*2e20*/  UMOV UR6, 0x400 ;  /* 0x0000040000067882 */ /* 0x000fe20000000000 */
[----:B------:R-:W-:Y:S01]  /*2e30*/  UMOV UR5, URZ ;  /* 0x000000ff00057c82 */ /* 0x000fe20008000000 */
[----:B------:R-:W-:-:S12]  /*2e40*/  ULEA UR6, UR61, UR6, 0x18 ;  /* 0x000000063d067291 */ /* 0x000fd8000f8ec0ff */
.L_x_55:
[----:B------:R-:W-:Y:S02]  /*2e50*/  LEA R2, R8, UR6, 0x3 ;  /* 0x0000000608027c11 */ /* 0x000fe4000f8e18ff */
[----:B------:R-:W-:-:S03]  /*2e60*/  SHF.L.U32 R4, R9, 0x1f, RZ ;  /* 0x0000001f09047819 */ /* 0x000fc600000006ff */
[----:B------:R-:W-:Y:S01]  /*2e70*/  VIADD R5, R2, 0xe0 ;  /* 0x000000e002057836 */ /* 0x000fe20000000000 */
[----:B------:R-:W2:Y:S02]  /*2e80*/  SYNCS.PHASECHK.TRANS64.TRYWAIT P0, [R2+URZ+0xd0], R4 ;  /* 0x0000d004020075a7 */ /* 0x000ea400080011ff */
[----:B--2---:R-:W-:Y:S05]  /*2e90*/  @!P0 BRA `(.L_x_52) ;  /* 0x0000004400488947 */ /* 0x004fea0003800000 */
.L_x_123:
[----:B------:R-:W-:Y:S01]  /*2ea0*/  ULEA UR4, UR5, UR6, 0x3 ;  /* 0x0000000605047291 */ /* 0x000fe2000f8e18ff */
[----:B--2---:R-:W-:Y:S01]  /*2eb0*/  PRMT R2, RZ, 0x654, R5 ;  /* 0x00000654ff027816 */ /* 0x004fe20000000005 */
[----:B------:R-:W-:Y:S01]  /*2ec0*/  @!P2 IMAD.MOV.U32 R4, RZ, RZ, 0x10 ;  /* 0x00000010ff04a424 */ /* 0x000fe200078e00ff */
[----:B------:R-:W-:Y:S01]  /*2ed0*/  SHF.L.U32 R5, R12, 0x1f, RZ ;  /* 0x0000001f0c057819 */ /* 0x000fe200000006ff */
[----:B------:R-:W-:Y:S01]  /*2ee0*/  UIADD3 UR7, UPT, UPT, UR4, 0x70, URZ ;  /* 0x0000007004077890 */ /* 0x000fe2000fffe0ff */
[----:B------:R2:W-:Y:S05]  /*2ef0*/  SYNCS.ARRIVE.TRANS64.RED.A1T0 RZ, [R2+URZ], RZ ;  /* 0x000000ff02ff79a7 */ /* 0x0005ea00081004ff */
[----:B------:R-:W-:Y:S01]  /*2f00*/  IMAD.U32 R6, RZ, RZ, UR7 ;  /* 0x00000007ff067e24 */ /* 0x000fe2000f8e00ff */
[----:B------:R-:W3:Y:S04]  /*2f10*/  SYNCS.PHASECHK.TRANS64.TRYWAIT P0, [UR4+0x80], R5 ;  /* 0x00008005ff0075a7 */ /* 0x000ee80008001104 */
[----:B------:R-:W-:Y:S01]  /*2f20*/  PRMT R6, R0, 0x654, R6 ;  /* 0x0000065400067816 */ /* 0x000fe20000000006 */
[----:B--23--:R-:W-:Y:S06]  /*2f30*/  @!P0 BRA `(.L_x_53) ;  /* 0x0000004400348947 */ /* 0x00cfec0003800000 */
.L_x_125:
[----:B------:R-:W-:Y:S01]  /*2f40*/  ULEA UR8, UR5, UR6, 0x4 ;  /* 0x0000000605087291 */ /* 0x000fe2000f8e20ff */
[----:B------:R-:W-:Y:S01]  /*2f50*/  SEL R3, R6, R3, !P2 ;  /* 0x0000000306037207 */ /* 0x000fe20005000000 */
[----:B------:R-:W-:Y:S01]  /*2f60*/  UIADD3 UR9, UPT, UPT, UR4, 0x70, URZ ;  /* 0x0000007004097890 */ /* 0x000fe2000fffe0ff */
[----:B--2---:R-:W-:Y:S01]  /*2f70*/  LEA R2, R11, UR6, 0x3 ;  /* 0x000000060b027c11 */ /* 0x004fe2000f8e18ff */
[----:B------:R-:W-:Y:S01]  /*2f80*/  UIADD3 UR8, UPT, UPT, UR8, 0x100, URZ ;  /* 0x0000010008087890 */ /* 0x000fe2000fffe0ff */
[----:B------:R2:W-:Y:S01]  /*2f90*/  @!P2 SYNCS.ARRIVE.TRANS64.RED RZ, [R3+URZ], R4 ;  /* 0x0000000403ffa9a7 */ /* 0x0005e200080004ff */
[----:B------:R-:W-:Y:S01]  /*2fa0*/  UIADD3 UR4, UPT, UPT, UR5, 0x1, URZ ;  /* 0x0000000105047890 */ /* 0x000fe2000fffe0ff */
[----:B------:R-:W-:-:S03]  /*2fb0*/  VIADD R8, R8, 0x1 ;  /* 0x0000000108087836 */ /* 0x000fc60000000000 */
[----:B------:R-:W-:Y:S02]  /*2fc0*/  UISETP.NE.AND UP0, UPT, UR4, 0x2, UPT ;  /* 0x000000020400788c */ /* 0x000fe4000bf05270 */
[----:B------:R-:W-:Y:S01]  /*2fd0*/  ISETP.NE.AND P0, PT, R8, 0x2, PT ;  /* 0x000000020800780c */ /* 0x000fe20003f05270 */
[----:B------:R-:W-:Y:S06]  /*2fe0*/  UGETNEXTWORKID.BROADCAST [UR8], [UR9] ;  /* 0x00000000080073ca */ /* 0x000fec0008000100 */
[----:B------:R-:W-:Y:S02]  /*2ff0*/  USEL UR7, URZ, 0x1, UP0 ;  /* 0x00000001ff077887 */ /* 0x000fe40008000000 */
[----:B------:R-:W-:-:S04]  /*3000*/  USEL UR5, UR4, URZ, UP0 ;  /* 0x000000ff04057287 */ /* 0x000fc80008000000 */
[----:B------:R-:W-:Y:S02]  /*3010*/  LOP3.LUT R12, R12, UR7, RZ, 0x3c, !PT ;  /* 0x000000070c0c7c12 */ /* 0x000fe4000f8e3cff */
[----:B--2---:R-:W-:-:S04]  /*3020*/  SHF.L.U32 R4, R10, 0x1f, RZ ;  /* 0x0000001f0a047819 */ /* 0x004fc800000006ff */
[----:B------:R-:W2:Y:S02]  /*3030*/  SYNCS.PHASECHK.TRANS64.TRYWAIT P1, [R2+URZ+0x70], R4 ;  /* 0x00007004020075a7 */ /* 0x000ea400080211ff */
[----:B--2---:R-:W-:Y:S05]  /*3040*/  @!P1 BRA `(.L_x_54) ;  /* 0x0000004400089947 */ /* 0x004fea0003800000 */
.L_x_126:
[C---:B--2---:R-:W-:Y:S01]  /*3050*/  LEA R4, R11.reuse, UR6, 0x4 ;  /* 0x000000060b047c11 */ /* 0x044fe2000f8e20ff */
[----:B------:R-:W-:Y:S01]  /*3060*/  VIADD R2, R2, 0x80 ;  /* 0x0000008002027836 */ /* 0x000fe20000000000 */
[----:B------:R-:W-:Y:S01]  /*3070*/  SEL R8, R8, RZ, P0 ;  /* 0x000000ff08087207 */ /* 0x000fe20000000000 */
[----:B------:R-:W-:-:S03]  /*3080*/  VIADD R11, R11, 0x1 ;  /* 0x000000010b0b7836 */ /* 0x000fc60000000000 */
[----:B------:R-:W2:Y:S01]  /*3090*/  LDS.128 R4, [R4+0x100] ;  /* 0x0001000004047984 */ /* 0x000ea20000000c00 */
[----:B------:R-:W-:Y:S02]  /*30a0*/  PRMT R2, RZ, 0x654, R2 ;  /* 0x00000654ff027816 */ /* 0x000fe40000000002 */
[C---:B------:R-:W-:Y:S01]  /*30b0*/  ISETP.NE.AND P1, PT, R11.reuse, 0x2, PT ;  /* 0x000000020b00780c */ /* 0x040fe20003f25270 */
[----:B------:R-:W-:Y:S01]  /*30c0*/  @!PT LDS RZ, [RZ] ;  /* 0x00000000fffff984 */ /* 0x000fe20000000800 */
[----:B------:R-:W-:Y:S01]  /*30d0*/  @!PT LDS RZ, [RZ] ;  /* 0x00000000fffff984 */ /* 0x000fe20000000800 */
[----:B------:R-:W-:Y:S01]  /*30e0*/  @!PT LDS RZ, [RZ] ;  /* 0x00000000fffff984 */ /* 0x000fe20000000800 */
[----:B------:R-:W-:Y:S01]  /*30f0*/  @!PT LDS RZ, [RZ] ;  /* 0x00000000fffff984 */ /* 0x000fe20000000800 */
[----:B------:R3:W-:Y:S06]  /*3100*/  MEMBAR.ALL.CTA ;  /* 0x0000000000007992 */ /* 0x0007ec0000008000 */
[----:B---3--:R-:W3:Y:S01]  /*3110*/  FENCE.VIEW.ASYNC.S ;  /* 0x00000000000073c6 */ /* 0x008ee20000000000 */
[----:B------:R-:W-:Y:S01]  /*3120*/  SEL R11, R11, RZ, P1 ;  /* 0x000000ff0b0b7207 */ /* 0x000fe20000800000 */
[----:B---3--:R3:W-:Y:S01]  /*3130*/  SYNCS.ARRIVE.TRANS64.RED.A1T0 RZ, [R2+URZ], RZ ;  /* 0x000000ff02ff79a7 */ /* 0x0087e200081004ff */
[----:B--2---:R-:W-:-:S02]  /*3140*/  LOP3.LUT P3, RZ, R6, 0x1, RZ, 0xc0, !PT ;  /* 0x0000000106ff7812 */ /* 0x004fc4000786c0ff */
[----:B------:R-:W-:-:S04]  /*3150*/  SEL R4, RZ, 0x1, P1 ;  /* 0x00000001ff047807 */ /* 0x000fc80000800000 */
[----:B------:R-:W-:Y:S02]  /*3160*/  LOP3.LUT R10, R10, R4, RZ, 0x3c, !PT ;  /* 0x000000040a0a7212 */ /* 0x000fe400078e3cff */
[----:B---3--:R-:W-:-:S04]  /*3170*/  SEL R2, RZ, 0x1, P0 ;  /* 0x00000001ff027807 */ /* 0x008fc80000000000 */
[----:B------:R-:W-:Y:S01]  /*3180*/  LOP3.LUT R9, R9, R2, RZ, 0x3c, !PT ;  /* 0x0000000209097212 */ /* 0x000fe200078e3cff */
[----:B------:R-:W-:Y:S06]  /*3190*/  @P3 BRA `(.L_x_55) ;  /* 0xfffffffc002c3947 */ /* 0x000fec000383ffff */
[----:B------:R-:W-:Y:S01]  /*31a0*/  ULEA UR4, UR5, UR6, 0x3 ;  /* 0x0000000605047291 */ /* 0x000fe2000f8e18ff */
[----:B------:R-:W-:-:S08]  /*31b0*/  SHF.L.U32 R2, R12, 0x1f, RZ ;  /* 0x0000001f0c027819 */ /* 0x000fd000000006ff */
[----:B------:R-:W2:Y:S02]  /*31c0*/  SYNCS.PHASECHK.TRANS64 P0, [UR4+0x80], R2 ;  /* 0x00008002ff0075a7 */ /* 0x000ea40008001004 */
[----:B--2---:R-:W-:Y:S05]  /*31d0*/  @P0 BRA `(.L_x_56) ;  /* 0x0000000000080947 */ /* 0x004fea0003800000 */
[----:B------:R-:W2:Y:S02]  /*31e0*/  SYNCS.PHASECHK.TRANS64.TRYWAIT P0, [UR4+0x80], R2 ;  /* 0x00008002ff0075a7 */ /* 0x000ea40008001104 */
[----:B--2---:R-:W-:Y:S05]  /*31f0*/  @!P0 BRA `(.L_x_57) ;  /* 0x0000004000b08947 */ /* 0x004fea0003800000 */
.L_x_56:
[----:B------:R-:W-:-:S04]  /*3200*/  UIADD3 UR7, UPT, UPT, UR5, 0x1, URZ ;  /* 0x0000000105077890 */ /* 0x000fc8000fffe0ff */
[----:B------:R-:W-:-:S04]  /*3210*/  UISETP.NE.AND UP0, UPT, UR7, 0x2, UPT ;  /* 0x000000020700788c */ /* 0x000fc8000bf05270 */
[----:B------:R-:W-:Y:S02]  /*3220*/  USEL UR8, URZ, 0x1, UP0 ;  /* 0x00000001ff087887 */ /* 0x000fe40008000000 */
[----:B------:R-:W-:-:S04]  /*3230*/  USEL UR7, UR7, URZ, UP0 ;  /* 0x000000ff07077287 */ /* 0x000fc80008000000 */
[----:B------:R-:W-:Y:S01]  /*3240*/  ULEA UR7, UR7, UR6, 0x3 ;  /* 0x0000000607077291 */ /* 0x000fe2000f8e18ff */
[----:B--2---:R-:W-:-:S04]  /*3250*/  LOP3.LUT R2, R12, UR8, RZ, 0x3c, !PT ;  /* 0x000000080c027c12 */ /* 0x004fc8000f8e3cff */
[----:B------:R-:W-:-:S04]  /*3260*/  SHF.L.U32 R0, R2, 0x1f, RZ ;  /* 0x0000001f02007819 */ /* 0x000fc800000006ff */
[----:B------:R-:W2:Y:S02]  /*3270*/  SYNCS.PHASECHK.TRANS64 P0, [UR7+0x80], R0 ;  /* 0x00008000ff0075a7 */ /* 0x000ea40008001007 */
[----:B-12---:R-:W-:Y:S05]  /*3280*/  @P0 EXIT ;  /* 0x000000000000094d */ /* 0x006fea0003800000 */
[----:B------:R-:W-:Y:S02]  /*3290*/  SHF.L.U32 R2, R2, 0x1f, RZ ;  /* 0x0000001f02027819 */ /* 0x000fe400000006ff */
[----:B------:R-:W-:-:S07]  /*32a0*/  MOV R0, UR7 ;  /* 0x0000000700007c02 */ /* 0x000fce0008000f00 */
.L_x_58:
[----:B-1----:R1:W2:Y:S02]  /*32b0*/  SYNCS.PHASECHK.TRANS64.TRYWAIT P0, [R0+URZ+0x80], R2 ;  /* 0x00008002000075a7 */ /* 0x0022a400080011ff */
[----:B--2---:R-:W-:Y:S05]  /*32c0*/  @!P0 NANOSLEEP.SYNCS 0x989680 ;  /* 0x009896800000895d */ /* 0x004fea0003900000 */
[----:B------:R-:W2:Y:S02]  /*32d0*/  @!P0 SYNCS.PHASECHK.TRANS64 P0, [R0+URZ+0x80], R2 ;  /* 0x00008002000085a7 */ /* 0x000ea400080010ff */
[----:B--2---:R-:W-:Y:S05]  /*32e0*/  @P0 EXIT ;  /* 0x000000000000094d */ /* 0x004fea0003800000 */
[----:B------:R-:W-:Y:S05]  /*32f0*/  BRA `(.L_x_58) ;  /* 0xfffffffc00ec7947 */ /* 0x000fea000383ffff */
.L_x_51:
[----:B------:R-:W-:Y:S05]  /*3300*/  BRA.U UP4, `(.L_x_59) ;  /* 0x0000001504047547 */ /* 0x000fea000b800000 */
[----:B------:R-:W-:Y:S01]  /*3310*/  UMOV UR4, 0x40 ;  /* 0x0000004000047882 */ /* 0x000fe20000000000 */
[----:B------:R-:W-:Y:S01]  /*3320*/  NOP ;  /* 0x0000000000007918 */ /* 0x000fe20000000000 */
[----:B------:R-:W-:Y:S01]  /*3330*/  ULEA UR5, UR61, UR4, 0x18 ;  /* 0x000000043d057291 */ /* 0x000fe2000f8ec0ff */
[----:B------:R-:W-:Y:S02]  /*3340*/  UMOV UR6, 0x400 ;  /* 0x0000040000067882 */ /* 0x000fe40000000000 */
[----:B------:R-:W-:-:S06]  /*3350*/  ULEA UR6, UR61, UR6, 0x18 ;  /* 0x000000063d067291 */ /* 0x000fcc000f8ec0ff */
[----:B------:R-:W2:Y:S02]  /*3360*/  LDS.U8 R0, [UR5+0x1c] ;  /* 0x00001c05ff007984 */ /* 0x000ea40008000000 */
[----:B--2---:R-:W-:-:S13]  /*3370*/  ISETP.NE.AND P0, PT, R0, RZ, PT ;  /* 0x000000ff0000720c */ /* 0x004fda0003f05270 */
[----:B------:R-:W-:Y:S05]  /*3380*/  @P0 BRA `(.L_x_60) ;  /* 0x0000000000580947 */ /* 0x000fea0003800000 */
[----:B------:R-:W-:-:S13]  /*3390*/  ELECT P0, URZ, PT ;  /* 0x0000000000ff782f */ /* 0x000fda0003800000 */
[----:B------:R-:W-:Y:S05]  /*33a0*/  @!P0 BRA `(.L_x_61) ;  /* 0x0000000000608947 */ /* 0x000fea0003800000 */
[----:B------:R-:W-:Y:S01]  /*33b0*/  UMOV UR4, 0x10 ;  /* 0x0000001000047882 */ /* 0x000fe20000000000 */
[----:B------:R-:W-:Y:S01]  /*33c0*/  HFMA2 R0, -RZ, RZ, 0, 5.9604644775390625e-08 ;  /* 0x00000001ff007431 */ /* 0x000fe200000001ff */
[----:B------:R-:W-:-:S03]  /*33d0*/  MOV R3, 0xffff ;  /* 0x0000ffff00037802 */ /* 0x000fc60000000f00 */
[----:B------:R-:W-:Y:S04]  /*33e0*/  DEPBAR.LE SB2, 0x36 ;  /* 0x0000ad800000791a */ /* 0x000fe80000000000 */
[----:B------:R-:W2:Y:S02]  /*33f0*/  UTCATOMSWS.FIND_AND_SET.ALIGN UP0, UR4, UR4 ;  /* 0x00000004000475e3 */ /* 0x000ea40008000800 */
[----:B--2---:R-:W-:Y:S01]  /*3400*/  MOV R4, UR4 ;  /* 0x0000000400047c02 */ /* 0x004fe20008000f00 */
[----:B------:R-:W-:Y:S06]  /*3410*/  BRA.U UP0, `(.L_x_62) ;  /* 0x0000000100187547 */ /* 0x000fec000b800000 */
.L_x_63:
[----:B------:R-:W-:Y:S05]  /*3420*/  NANOSLEEP 0x64 ;  /* 0x000000640000795d */ /* 0x000fea0003800000 */
[----:B------:R-:W-:-:S05]  /*3430*/  UMOV UR4, 0x10 ;  /* 0x0000001000047882 */ /* 0x000fca0000000000 */
[----:B------:R-:W-:Y:S04]  /*3440*/  DEPBAR.LE SB2, 0x36 ;  /* 0x0000ad800000791a */ /* 0x000fe80000000000 */
[----:B------:R-:W2:Y:S02]  /*3450*/  UTCATOMSWS.FIND_AND_SET.ALIGN UP0, UR4, UR4 ;  /* 0x00000004000475e3 */ /* 0x000ea40008000800 */
[----:B--2---:R-:W-:Y:S01]  /*3460*/  MOV R4, UR4 ;  /* 0x0000000400047c02 */ /* 0x004fe20008000f00 */
[----:B------:R-:W-:Y:S05]  /*3470*/  BRA.U !UP0, `(.L_x_63) ;  /* 0xfffffffd08e87547 */ /* 0x000fea000b83ffff */
.L_x_62:
[-C--:B------:R-:W-:Y:S02]  /*3480*/  SHF.L.U32 R3, R3, R4.reuse, RZ ;  /* 0x0000000403037219 */ /* 0x080fe400000006ff */
[----:B------:R-:W-:Y:S01]  /*3490*/  SHF.L.U32 R0, R0, R4, RZ ;  /* 0x0000000400007219 */ /* 0x000fe200000006ff */
[----:B------:R-:W-:Y:S02]  /*34a0*/  IMAD.SHL.U32 R4, R4, 0x20, RZ ;  /* 0x0000002004047824 */ /* 0x000fe400078e00ff */
[----:B------:R2:W-:Y:S04]  /*34b0*/  ATOMS.OR RZ, [UR5+0x14], R3 ;  /* 0x00001403ffff798c */ /* 0x0005e8000b000005 */
[----:B------:R2:W-:Y:S04]  /*34c0*/  ATOMS.OR RZ, [UR5+0x18], R0 ;  /* 0x00001800ffff798c */ /* 0x0005e8000b000005 */
[----:B------:R2:W-:Y:S01]  /*34d0*/  STS [UR6+0x120], R4 ;  /* 0x00012004ff007988 */ /* 0x0005e20008000806 */
[----:B------:R-:W-:Y:S05]  /*34e0*/  BRA `(.L_x_61) ;  /* 0x0000000000107947 */ /* 0x000fea0003800000 */
.L_x_60:
[----:B------:R-:W-:Y:S02]  /*34f0*/  MOV R0, 0xffffffff ;  /* 0xffffffff00007802 */ /* 0x000fe40000000f00 */
[----:B------:R-:W-:-:S03]  /*3500*/  MOV R4, 0x3530 ;  /* 0x0000353000047802 */ /* 0x000fc60000000f00 */
[----:B------:R2:W-:Y:S04]  /*3510*/  STS [UR6+0x120], R0 ;  /* 0x00012000ff007988 */ /* 0x0005e80008000806 */
[----:B-12--5:R-:W-:Y:S05]  /*3520*/  CALL.REL.NOINC `($__internal_1_$__cuda_sm10x_tcgen05_guardrail_trap_phase_invalid_during_alloc) ;  /* 0x0000004400487944 */ /* 0x026fea0003c00000 */
.L_x_61:
[----:B------:R-:W-:Y:S05]  /*3530*/  WARPSYNC.ALL ;  /* 0x0000000000007948 */ /* 0x000fea0003800000 */
[----:B------:R-:W3:Y:S01]  /*3540*/  S2UR UR4, SR_CgaCtaId ;  /* 0x00000000000479c3 */ /* 0x000ee20000008800 */
[----:B------:R-:W-:Y:S01]  /*3550*/  UMOV UR71, 0x400 ;  /* 0x0000040000477882 */ /* 0x000fe20000000000 */
[----:B------:R-:W-:-:S06]  /*3560*/  NOP ;  /* 0x0000000000007918 */ /* 0x000fcc0000000000 */
[----:B------:R-:W-:Y:S06]  /*3570*/  BAR.ARV 0x6, 0xa0 ;  /* 0x0182800000007b1d */ /* 0x000fec0000002000 */
[----:B------:R-:W4:Y:S01]  /*3580*/  LDCU UR7, c[0x0][0x38c] ;  /* 0x00007180ff0777ac */ /* 0x000f220008000800 */
[----:B------:R-:W-:Y:S01]  /*3590*/  LOP3.LUT R2, R2, 0xffff, RZ, 0xc0, !PT ;  /* 0x0000ffff02027812 */ /* 0x000fe200078ec0ff */
[----:B------:R-:W-:Y:S01]  /*35a0*/  HFMA2 R11, -RZ, RZ, 0, 5.9604644775390625e-08 ;  /* 0x00000001ff0b7431 */ /* 0x000fe200000001ff */
[----:B------:R-:W-:Y:S01]  /*35b0*/  MOV R10, RZ ;  /* 0x000000ff000a7202 */ /* 0x000fe20000000f00 */
[----:B------:R-:W1:Y:S01]  /*35c0*/  LDCU UR8, c[0x0][0x38c] ;  /* 0x00007180ff0877ac */ /* 0x000e620008000800 */
[----:B------:R-:W-:-:S02]  /*35d0*/  R2UR UR72, R2 ;  /* 0x00000000024872ca */ /* 0x000fc400000e0000 */
[----:B------:R-:W-:Y:S01]  /*35e0*/  CS2R R8, SRZ ;  /* 0x0000000000087805 */ /* 0x000fe2000001ff00 */
[----:B------:R-:W-:Y:S01]  /*35f0*/  UMOV UR75, URZ ;  /* 0x000000ff004b7c82 */ /* 0x000fe20008000000 */
[----:B------:R-:W-:Y:S01]  /*3600*/  UMOV UR9, URZ ;  /* 0x000000ff00097c82 */ /* 0x000fe20008000000 */
[----:B---3--:R-:W-:Y:S01]  /*3610*/  ULEA UR71, UR4, UR71, 0x18 ;  /* 0x0000004704477291 */ /* 0x008fe2000f8ec0ff */
[----:B------:R-:W-:Y:S01]  /*3620*/  UMOV UR76, 0x0 ;  /* 0x00000000004c7882 */ /* 0x000fe20000000000 */
[----:B------:R-:W-:Y:S02]  /*3630*/  UMOV UR77, 0x4080490 ;  /* 0x04080490004d7882 */ /* 0x000fe40000000000 */
[----:B------:R-:W-:Y:S02]  /*3640*/  UIADD3 UR6, UPT, UPT, UR71, 0x2400, URZ ;  /* 0x0000240047067890 */ /* 0x000fe4000fffe0ff */
[----:B------:R-:W-:Y:S02]  /*3650*/  UIADD3 UR5, UPT, UPT, UR71, 0x22400, URZ ;  /* 0x0002240047057890 */ /* 0x000fe4000fffe0ff */
[----:B----4-:R-:W-:Y:S01]  /*3660*/  UIADD3 UR7, UPT, UPT, UR7, 0xff, URZ ;  /* 0x000000ff07077890 */ /* 0x010fe2000fffe0ff */
[----:B--2---:R-:W2:Y:S01]  /*3670*/  LDS R0, [UR71+0x120] ;  /* 0x00012047ff007984 */ /* 0x004ea20008000800 */
[----:B------:R-:W-:-:S02]  /*3680*/  USHF.R.U32.HI UR6, URZ, 0x4, UR6 ;  /* 0x00000004ff067899 */ /* 0x000fc40008011606 */
[----:B------:R-:W-:Y:S02]  /*3690*/  USHF.R.S32.HI UR4, URZ, 0x1f, UR7 ;  /* 0x0000001fff047899 */ /* 0x000fe40008011407 */
[----:B------:R-:W-:Y:S02]  /*36a0*/  USHF.R.U32.HI UR5, URZ, 0x4, UR5 ;  /* 0x00000004ff057899 */ /* 0x000fe40008011605 */
[----:B------:R-:W-:Y:S02]  /*36b0*/  ULEA.HI UR4, UR4, UR7, URZ, 0x8 ;  /* 0x0000000704047291 */ /* 0x000fe4000f8f40ff */
[----:B------:R-:W-:Y:S02]  /*36c0*/  ULOP3.LUT UR6, UR6, 0x3fff, URZ, 0xc0, !UPT ;  /* 0x00003fff06067892 */ /* 0x000fe4000f8ec0ff */
[----:B------:R-:W-:Y:S02]  /*36d0*/  USHF.R.S32.HI UR10, URZ, 0x8, UR4 ;  /* 0x00000008ff0a7899 */ /* 0x000fe40008011404 */
[----:B------:R-:W-:-:S02]  /*36e0*/  ULOP3.LUT UR5, UR5, 0x3fff, URZ, 0xc0, !UPT ;  /* 0x00003fff05057892 */ /* 0x000fc4000f8ec0ff */
[----:B------:R-:W-:Y:S02]  /*36f0*/  UISETP.LT.AND UP0, UPT, UR10, 0x1, UPT ;  /* 0x000000010a00788c */ /* 0x000fe4000bf01270 */
[----:B------:R-:W-:Y:S01]  /*3700*/  IMAD.U32 R12, RZ, RZ, UR10 ;  /* 0x0000000aff0c7e24 */ /* 0x000fe2000f8e00ff */
[----:B------:R-:W-:Y:S02]  /*3710*/  ULOP3.LUT UR73, UR6, 0x10000, URZ, 0xfc, !UPT ;  /* 0x0001000006497892 */ /* 0x000fe4000f8efcff */
[----:B------:R-:W-:Y:S02]  /*3720*/  USEL UR4, UR10, 0x1, !UP0 ;  /* 0x000000010a047887 */ /* 0x000fe4000c000000 */
[----:B------:R-:W-:Y:S02]  /*3730*/  ULOP3.LUT UR74, UR5, 0x10000, URZ, 0xfc, !UPT ;  /* 0x00010000054a7892 */ /* 0x000fe4000f8efcff */
[----:B------:R-:W-:Y:S02]  /*3740*/  UIADD3 UR4, UPT, UPT, -UR4, URZ, URZ ;  /* 0x000000ff04047290 */ /* 0x000fe4000fffe1ff */
[----:B-1----:R-:W-:-:S04]  /*3750*/  UISETP.GE.AND UP4, UPT, UR8, 0x1, UPT ;  /* 0x000000010800788c */ /* 0x002fc8000bf86270 */
[----:B------:R-:W-:Y:S01]  /*3760*/  IMAD.U32 R14, RZ, RZ, UR4 ;  /* 0x00000004ff0e7e24 */ /* 0x000fe2000f8e00ff */
[----:B--2---:R-:W-:-:S13]  /*3770*/  R2UR UR7, R0 ;  /* 0x00000000000772ca */ /* 0x004fda00000e0000 */
[----:B------:R-:W-:-:S07]  /*3780*/  IMAD.U32 R15, RZ, RZ, UR7 ;  /* 0x00000007ff0f7e24 */ /* 0x000fce000f8e00ff */
.L_x_70:
[----:B------:R-:W-:Y:S02]  /*3790*/  LEA R0, R10, UR71, 0x3 ;  /* 0x000000470a007c11 */ /* 0x000fe4000f8e18ff */
[----:B------:R-:W-:Y:S02]  /*37a0*/  SHF.L.U32 R2, R9, 0x1f, RZ ;  /* 0x0000001f09027819 */ /* 0x000fe400000006ff */
[----:B------:R-:W-:Y:S01]  /*37b0*/  PLOP3.LUT P0, PT, PT, PT, UP4, 0x80, 0x8 ;  /* 0x000000000008781c */ /* 0x000fe20003f0f048 */
[----:B------:R-:W-:Y:S01]  /*37c0*/  VIADD R3, R0, 0x80 ;  /* 0x0000008000037836 */ /* 0x000fe20000000000 */
[----:B-1----:R-:W1:Y:S02]  /*37d0*/  SYNCS.PHASECHK.TRANS64.TRYWAIT P1, [R0+URZ+0x70], R2 ;  /* 0x00007002000075a7 */ /* 0x002e6400080211ff */
[----:B-1----:R-:W-:Y:S09]  /*37e0*/  @!P1 BRA `(.L_x_64) ;  /* 0x0000003c004c9947 */ /* 0x002ff20003800000 */
.L_x_128:
[----:B------:R-:W-:Y:S01]  /*37f0*/  LEA R4, R10, UR71, 0x4 ;  /* 0x000000470a047c11 */ /* 0x000fe2000f8e20ff */
[----:B------:R-:W-:Y:S01]  /*3800*/  @UP4 ULEA UR4, UR9, UR71, 0x3 ;  /* 0x0000004709044291 */ /* 0x000fe2000f8e18ff */
[----:B------:R-:W-:Y:S01]  /*3810*/  PLOP3.LUT P2, PT, PT, PT, PT, 0x80, 0x8 ;  /* 0x000000000008781c */ /* 0x000fe20003f4f070 */
[----:B------:R-:W-:Y:S01]  /*3820*/  ULEA UR5, UR75, UR71, 0x3 ;  /* 0x000000474b057291 */ /* 0x000fe2000f8e18ff */
[----:B------:R-:W-:Y:S02]  /*3830*/  PRMT R3, RZ, 0x654, R3 ;  /* 0x00000654ff037816 */ /* 0x000fe40000000003 */
[----:B------:R-:W2:Y:S01]  /*3840*/  LDS.128 R4, [R4+0x100] ;  /* 0x0001000004047984 */ /* 0x000ea20000000c00 */
[----:B-1----:R-:W-:Y:S02]  /*3850*/  @P0 SHF.L.U32 R2, R8, 0x1f, RZ ;  /* 0x0000001f08020819 */ /* 0x002fe400000006ff */
[----:B------:R-:W-:Y:S01]  /*3860*/  SHF.L.U32 R0, R11, 0x1f, RZ ;  /* 0x0000001f0b007819 */ /* 0x000fe200000006ff */
[----:B------:R-:W-:Y:S01]  /*3870*/  @!PT LDS RZ, [RZ] ;  /* 0x00000000fffff984 */ /* 0x000fe20000000800 */
[----:B------:R-:W-:Y:S01]  /*3880*/  @!PT LDS RZ, [RZ] ;  /* 0x00000000fffff984 */ /* 0x000fe20000000800 */
[----:B------:R-:W-:Y:S01]  /*3890*/  @!PT LDS RZ, [RZ] ;  /* 0x00000000fffff984 */ /* 0x000fe20000000800 */
[----:B------:R-:W-:Y:S01]  /*38a0*/  @!PT LDS RZ, [RZ] ;  /* 0x00000000fffff984 */ /* 0x000fe20000000800 */
[----:B------:R1:W-:Y:S06]  /*38b0*/  MEMBAR.ALL.CTA ;  /* 0x0000000000007992 */ /* 0x0003ec0000008000 */
[----:B-1----:R-:W1:Y:S01]  /*38c0*/  FENCE.VIEW.ASYNC.S ;  /* 0x00000000000073c6 */ /* 0x002e620000000000 */
[----:B------:R-:W-:Y:S01]  /*38d0*/  R2UR UR6, R15 ;  /* 0x000000000f0672ca */ /* 0x000fe200000e0000 */
[----:B------:R-:W-:Y:S01]  /*38e0*/  IMAD.U32 R13, RZ, RZ, UR5 ;  /* 0x00000005ff0d7e24 */ /* 0x000fe2000f8e00ff */
[----:B-1----:R1:W-:Y:S01]  /*38f0*/  SYNCS.ARRIVE.TRANS64.RED.A1T0 RZ, [R3+URZ], RZ ;  /* 0x000000ff03ff79a7 */ /* 0x0023e200081004ff */
[----:B------:R1:W3:Y:S01]  /*3900*/  @P0 SYNCS.PHASECHK.TRANS64.TRYWAIT P2, [UR4], R2 ;  /* 0x00000002ff0005a7 */ /* 0x0002e20008041104 */
[----:B------:R-:W-:Y:S01]  /*3910*/  ULEA.HI UR4, UR75, UR75, URZ, 0x1 ;  /* 0x0000004b4b047291 */ /* 0x000fe2000f8f08ff */
[----:B--2---:R-:W-:-:S03]  /*3920*/  LOP3.LUT P1, RZ, R6, 0x1, RZ, 0xc0, !PT ;  /* 0x0000000106ff7812 */ /* 0x004fc6000782c0ff */
[----:B------:R-:W-:-:S04]  /*3930*/  ULOP3.LUT UR8, UR4, 0xffe, URZ, 0xc0, !UPT ;  /* 0x00000ffe04087892 */ /* 0x000fc8000f8ec0ff */
[----:B------:R-:W-:Y:S01]  /*3940*/  UIADD3 UR8, UPT, UPT, -UR8, UR75, URZ ;  /* 0x0000004b08087290 */ /* 0x000fe2000fffe1ff */
[----:B------:R-:W2:Y:S01]  /*3950*/  SYNCS.PHASECHK.TRANS64.TRYWAIT P0, [UR5+0xb0], R0 ;  /* 0x0000b000ff0075a7 */ /* 0x000ea20008001105 */
[----:B------:R-:W-:-:S04]  /*3960*/  USHF.L.U32 UR5, UR4, 0x4, URZ ;  /* 0x0000000404057899 */ /* 0x000fc800080006ff */
[----:B------:R-:W-:-:S04]  /*3970*/  ULOP3.LUT UR4, UR5, 0xffffffe0, URZ, 0xc0, !UPT ;  /* 0xffffffe005047892 */ /* 0x000fc8000f8ec0ff */
[----:B------:R-:W-:-:S04]  /*3980*/  UIADD3 UR4, UPT, UPT, UR6, UR4, URZ ;  /* 0x0000000406047290 */ /* 0x000fc8000fffe0ff */
[----:B------:R-:W-:Y:S01]  /*3990*/  ULEA UR8, UR8, UR4, 0x14 ;  /* 0x0000000408087291 */ /* 0x000fe2000f8ea0ff */
[----:B-123--:R-:W-:Y:S11]  /*39a0*/  @!P0 BRA `(.L_x_65) ;  /* 0x0000003800f08947 */ /* 0x00eff60003800000 */
.L_x_130:
[----:B------:R-:W-:Y:S01]  /*39b0*/  IADD3 R10, PT, PT, R10, 0x1, RZ ;  /* 0x000000010a0a7810 */ /* 0x000fe20007ffe0ff */
[----:B------:R-:W-:Y:S06]  /*39c0*/  BRA.U !UP4, `(.L_x_66) ;  /* 0x000000050cec7547 */ /* 0x000fec000b800000 */
[----:B------:R-:W-:Y:S01]  /*39d0*/  R2UR UR69, R14 ;  /* 0x000000000e4572ca */ /* 0x000fe200000e0000 */
[----:B------:R-:W-:Y:S01]  /*39e0*/  UPLOP3.LUT UP2, UPT, UPT, UPT, UPT, 0x40, 0x4 ;  /* 0x000000000004789c */ /* 0x000fe20003f4e870 */
[----:B------:R-:W-:Y:S01]  /*39f0*/  R2UR UR68, R12 ;  /* 0x000000000c4472ca */ /* 0x000fe200000e0000 */
[----:B------:R-:W-:-:S14]  /*3a00*/  UMOV UR7, UR9 ;  /* 0x0000000900077c82 */ /* 0x000fdc0008000000 */
.L_x_69:
[----:B------:R-:W-:Y:S02]  /*3a10*/  UIADD3 UR69, UPT, UPT, UR69, 0x1, URZ ;  /* 0x0000000145457890 */ /* 0x000fe4000fffe0ff */
[----:B--2---:R-:W-:Y:S02]  /*3a20*/  ULEA UR5, UR7, UR71, 0x3 ;  /* 0x0000004707057291 */ /* 0x004fe4000f8e18ff */
[----:B------:R-:W-:Y:S01]  /*3a30*/  UISETP.NE.AND UP3, UPT, UR69, URZ, UPT ;  /* 0x000000ff4500728c */ /* 0x000fe2000bf65270 */
[----:B------:R-:W-:Y:S10]  /*3a40*/  @P2 BRA `(.L_x_67) ;  /* 0x00000000000c2947 */ /* 0x000ff40003800000 */
[----:B-1----:R-:W-:Y:S04]  /*3a50*/  SHF.L.U32 R2, R8, 0x1f, RZ ;  /* 0x0000001f08027819 */ /* 0x002fe800000006ff */
[----:B------:R-:W1:Y:S02]  /*3a60*/  SYNCS.PHASECHK.TRANS64.TRYWAIT P0, [UR5], R2 ;  /* 0x00000002ff0075a7 */ /* 0x000e640008001105 */
[----:B-1----:R-:W-:Y:S05]  /*3a70*/  @!P0 BRA `(.L_x_68) ;  /* 0x0000003800d88947 */ /* 0x002fea0003800000 */
.L_x_67:
[----:B------:R-:W-:Y:S01]  /*3a80*/  UISETP.NE.AND UP0, UPT, UR68, 0x1, UPT ;  /* 0x000000014400788c */ /* 0x000fe2000bf05270 */
[----:B------:R-:W-:Y:S01]  /*3a90*/  PLOP3.LUT P2, PT, PT, PT, PT, 0x80, 0x8 ;  /* 0x000000000008781c */ /* 0x000fe20003f4f070 */
[----:B------:R-:W-:Y:S01]  /*3aa0*/  UIADD3 UR9, UPT, UPT, UR7, 0x1, URZ ;  /* 0x0000000107097890 */ /* 0x000fe2000fffe0ff */
[----:B------:R-:W-:Y:S01]  /*3ab0*/  MOV.SPILL R3, UR77 ;  /* 0x0000004d00037c02 */ /* 0x000fe20009000f00 */
[----:B------:R-:W-:Y:S01]  /*3ac0*/  UIADD3 UR70, UPT, UPT, UR5, 0x20, URZ ;  /* 0x0000002005467890 */ /* 0x000fe2000fffe0ff */
[----:B-1----:R-:W-:Y:S01]  /*3ad0*/  MOV.SPILL R2, UR76 ;  /* 0x0000004c00027c02 */ /* 0x002fe20009000f00 */
[----:B------:R-:W-:Y:S01]  /*3ae0*/  UISETP.NE.AND UP1, UPT, UR9, 0x4, UPT ;  /* 0x000000040900788c */ /* 0x000fe2000bf25270 */
[----:B------:R-:W-:Y:S01]  /*3af0*/  PLOP3.LUT P0, PT, PT, PT, UP0, 0x80, 0x8 ;  /* 0x000000000008781c */ /* 0x000fe20003f0f008 */
[----:B------:R-:W-:Y:S02]  /*3b00*/  ULEA UR6, UR7, UR74, 0xa ;  /* 0x0000004a07067291 */ /* 0x000fe4000f8e50ff */
[----:B------:R-:W-:Y:S02]  /*3b10*/  USEL UR5, URZ, 0x1, UP1 ;  /* 0x00000001ff057887 */ /* 0x000fe40008800000 */
[----:B------:R-:W-:Y:S02]  /*3b20*/  USEL UR9, UR9, URZ, UP1 ;  /* 0x000000ff09097287 */ /* 0x000fe40008800000 */
[----:B------:R-:W-:Y:S02]  /*3b30*/  ULEA UR4, UR7, UR73, 0xb ;  /* 0x0000004907047291 */ /* 0x000fe4000f8e58ff */
[----:B------:R-:W-:Y:S01]  /*3b40*/  @UP0 ULEA UR7, UR9, UR71, 0x3 ;  /* 0x0000004709070291 */ /* 0x000fe2000f8e18ff */
[----:B------:R-:W-:Y:S01]  /*3b50*/  LOP3.LUT R8, R8, UR5, RZ, 0x3c, !PT ;  /* 0x0000000508087c12 */ /* 0x000fe2000f8e3cff */
[----:B------:R-:W-:Y:S02]  /*3b60*/  UIADD3 UR22, UPT, UPT, UR6, 0x2, URZ ;  /* 0x0000000206167890 */ /* 0x000fe4000fffe0ff */
[----:B------:R-:W-:Y:S01]  /*3b70*/  UIADD3 UR18, UPT, UPT, UR4, 0x2, URZ ;  /* 0x0000000204127890 */ /* 0x000fe2000fffe0ff */
[----:B------:R-:W-:Y:S01]  /*3b80*/  @P0 SHF.L.U32 R0, R8, 0x1f, RZ ;  /* 0x0000001f08000819 */ /* 0x000fe200000006ff */
[----:B------:R-:W-:Y:S02]  /*3b90*/  UIADD3 UR14, UPT, UPT, UR6, 0x4, URZ ;  /* 0x00000004060e7890 */ /* 0x000fe4000fffe0ff */
[----:B------:R-:W-:Y:S01]  /*3ba0*/  UIADD3 UR12, UPT, UPT, UR4, 0x4, URZ ;  /* 0x00000004040c7890 */ /* 0x000fe2000fffe0ff */
[----:B------:R2:W3:Y:S01]  /*3bb0*/  @P0 SYNCS.PHASECHK.TRANS64.TRYWAIT P2, [UR7], R0 ;  /* 0x00000000ff0005a7 */ /* 0x0004e20008041107 */
[----:B------:R-:W-:Y:S02]  /*3bc0*/  UIADD3 UR66, UPT, UPT, UR6, 0x6, URZ ;  /* 0x0000000606427890 */ /* 0x000fe4000fffe0ff */
        /* <DEDUP_REMOVED lines=24> */
[----:B------:R-:W-:Y:S01]  /*3d50*/  UIADD3 UR68, UPT, UPT, UR68, -0x1, URZ ;  /* 0xffffffff44447890 */ /* 0x000fe2000fffe0ff */
[----:B------:R-:W-:Y:S01]  /*3d60*/  UMOV UR7, 0x40004040 ;  /* 0x4000404000077882 */ /* 0x000fe20000000000 */
[----:B------:R-:W-:Y:S01]  /*3d70*/  UMOV UR76, 0x0 ;  /* 0x00000000004c7882 */ /* 0x000fe20000000000 */
[----:B------:R-:W-:Y:S01]  /*3d80*/  UMOV UR77, 0x4080490 ;  /* 0x04080490004d7882 */ /* 0x000fe20000000000 */
[----:B------:R-:W-:Y:S01]  /*3d90*/  UMOV UR5, 0x40004040 ;  /* 0x4000404000057882 */ /* 0x000fe20000000000 */
[----:B------:R-:W-:Y:S01]  /*3da0*/  UMOV UR23, 0x40004040 ;  /* 0x4000404000177882 */ /* 0x000fe20000000000 */
[----:B------:R1:W-:Y:S01]  /*3db0*/  UTCHMMA gdesc[UR4], gdesc[UR6], tmem[UR8], tmem[UR76], idesc[UR77], UP2 ;  /* 0x00ff4c06040075ea */ /* 0x0003e20009000008 */
[----:B------:R-:W-:Y:S01]  /*3dc0*/  UPLOP3.LUT UP2, UPT, UPT, UPT, UPT, 0x80, 0x8 ;  /* 0x000000000008789c */ /* 0x000fe20003f4f070 */
[----:B------:R-:W-:Y:S01]  /*3dd0*/  UMOV UR19, 0x40004040 ;  /* 0x4000404000137882 */ /* 0x000fe20000000000 */
[----:B------:R-:W-:Y:S01]  /*3de0*/  UMOV UR15, 0x40004040 ;  /* 0x40004040000f7882 */ /* 0x000fe20000000000 */
[----:B------:R4:W-:Y:S01]  /*3df0*/  UTCHMMA gdesc[UR18], gdesc[UR22], tmem[UR8], tmem[UR76], idesc[UR77], UPT ;  /* 0x00ff4c16120075ea */ /* 0x0009e2000b800008 */
[----:B------:R-:W-:Y:S01]  /*3e00*/  UMOV UR13, 0x40004040 ;  /* 0x40004040000d7882 */ /* 0x000fe20000000000 */
        /* <DEDUP_REMOVED lines=18> */
[----:B-1----:R-:W-:Y:S01]  /*3f30*/  UIADD3 UR4, UPT, UPT, UR4, 0x606, URZ ;  /* 0x0000060604047890 */ /* 0x002fe2000fffe0ff */
[----:B------:R-:W-:Y:S01]  /*3f40*/  UMOV UR6, 0x0 ;  /* 0x0000000000067882 */ /* 0x000fe20000000000 */
[----:B------:R-:W-:Y:S01]  /*3f50*/  UMOV UR7, 0x4080490 ;  /* 0x0408049000077882 */ /* 0x000fe20000000000 */
[----:B------:R-:W-:Y:S01]  /*3f60*/  UMOV UR31, 0x40004040 ;  /* 0x40004040001f7882 */ /* 0x000fe20000000000 */
[----:B----4-:R-:W-:Y:S01]  /*3f70*/  UMOV UR22, 0x0 ;  /* 0x0000000000167882 */ /* 0x010fe20000000000 */
[----:B------:R-:W-:Y:S01]  /*3f80*/  UMOV UR23, 0x4080490 ;  /* 0x0408049000177882 */ /* 0x000fe20000000000 */
[----:B------:R-:W-:Y:S01]  /*3f90*/  R2UR.FILL UR77, R3 ;  /* 0x00000000034d72ca */ /* 0x000fe200004e0000 */
[----:B------:R1:W-:Y:S01]  /*3fa0*/  UTCHMMA gdesc[UR12], gdesc[UR14], tmem[UR8], tmem[UR22], idesc[UR23], UPT ;  /* 0x00ff160e0c0075ea */ /* 0x0003e2000b800008 */
[----:B------:R-:W-:Y:S01]  /*3fb0*/  R2UR.FILL UR76, R2 ;  /* 0x00000000024c72ca */ /* 0x000fe200004e0000 */
[----:B------:R-:W-:Y:S01]  /*3fc0*/  UTCHMMA gdesc[UR64], gdesc[UR66], tmem[UR8], tmem[UR22], idesc[UR23], UPT ;  /* 0x00ff1642400075ea */ /* 0x000fe2000b800008 */
[----:B------:R-:W-:Y:S01]  /*3fd0*/  UTCHMMA gdesc[UR60], gdesc[UR62], tmem[UR8], tmem[UR22], idesc[UR23], UPT ;  /* 0x00ff163e3c0075ea */ /* 0x000fe2000b800008 */
[----:B------:R-:W-:Y:S01]  /*3fe0*/  UMOV UR18, 0x0 ;  /* 0x0000000000127882 */ /* 0x000fe20000000000 */
[----:B------:R-:W-:Y:S01]  /*3ff0*/  UMOV UR19, 0x4080490 ;  /* 0x0408049000137882 */ /* 0x000fe20000000000 */
[----:B------:R-:W-:Y:S01]  /*4000*/  UMOV UR29, 0x40004040 ;  /* 0x40004040001d7882 */ /* 0x000fe20000000000 */
[----:B------:R-:W-:Y:S01]  /*4010*/  UTCHMMA gdesc[UR56], gdesc[UR58], tmem[UR8], tmem[UR18], idesc[UR19], UPT ;  /* 0x00ff123a380075ea */ /* 0x000fe2000b800008 */
[----:B------:R-:W-:Y:S01]  /*4020*/  UTCHMMA gdesc[UR52], gdesc[UR54], tmem[UR8], tmem[UR18], idesc[UR19], UPT ;  /* 0x00ff1236340075ea */ /* 0x000fe2000b800008 */
[----:B------:R-:W-:Y:S01]  /*4030*/  UTCHMMA gdesc[UR48], gdesc[UR50], tmem[UR8], tmem[UR18], idesc[UR19], UPT ;  /* 0x00ff1232300075ea */ /* 0x000fe2000b800008 */
[----:B------:R-:W-:Y:S01]  /*4040*/  UTCHMMA gdesc[UR44], gdesc[UR46], tmem[UR8], tmem[UR6], idesc[UR7], UPT ;  /* 0x00ff062e2c0075ea */ /* 0x000fe2000b800008 */
[----:B------:R-:W-:Y:S01]  /*4050*/  UMOV UR27, 0x40004040 ;  /* 0x40004040001b7882 */ /* 0x000fe20000000000 */
[----:B------:R-:W-:Y:S01]  /*4060*/  UMOV UR25, 0x40004040 ;  /* 0x4000404000197882 */ /* 0x000fe20000000000 */
[----:B------:R-:W-:Y:S01]  /*4070*/  UMOV UR21, 0x40004040 ;  /* 0x4000404000157882 */ /* 0x000fe20000000000 */
[----:B------:R-:W-:Y:S01]  /*4080*/  UMOV UR17, 0x40004040 ;  /* 0x4000404000117882 */ /* 0x000fe20000000000 */
[----:B------:R-:W-:Y:S01]  /*4090*/  UMOV UR11, 0x40004040 ;  /* 0x40004040000b7882 */ /* 0x000fe20000000000 */
[----:B-1----:R-:W-:Y:S01]  /*40a0*/  UMOV UR12, 0x0 ;  /* 0x00000000000c7882 */ /* 0x002fe20000000000 */
[----:B------:R-:W-:Y:S01]  /*40b0*/  UMOV UR13, 0x4080490 ;  /* 0x04080490000d7882 */ /* 0x000fe20000000000 */
[----:B------:R-:W-:Y:S01]  /*40c0*/  UMOV UR14, 0x0 ;  /* 0x00000000000e7882 */ /* 0x000fe20000000000 */
[----:B------:R-:W-:Y:S01]  /*40d0*/  UTCHMMA gdesc[UR40], gdesc[UR42], tmem[UR8], tmem[UR12], idesc[UR13], UPT ;  /* 0x00ff0c2a280075ea */ /* 0x000fe2000b800008 */
[----:B------:R-:W-:Y:S01]  /*40e0*/  UTCHMMA gdesc[UR36], gdesc[UR38], tmem[UR8], tmem[UR6], idesc[UR7], UPT ;  /* 0x00ff0626240075ea */ /* 0x000fe2000b800008 */
[----:B------:R-:W-:Y:S01]  /*40f0*/  UMOV UR15, 0x4080490 ;  /* 0x04080490000f7882 */ /* 0x000fe20000000000 */
[----:B------:R-:W-:Y:S01]  /*4100*/  UTCHMMA gdesc[UR32], gdesc[UR34], tmem[UR8], tmem[UR18], idesc[UR19], UPT ;  /* 0x00ff1222200075ea */ /* 0x000fe2000b800008 */
[----:B------:R-:W-:Y:S01]  /*4110*/  UTCHMMA gdesc[UR28], gdesc[UR30], tmem[UR8], tmem[UR14], idesc[UR15], UPT ;  /* 0x00ff0e1e1c0075ea */ /* 0x000fe2000b800008 */
[----:B------:R-:W-:Y:S01]  /*4120*/  UTCHMMA gdesc[UR24], gdesc[UR26], tmem[UR8], tmem[UR12], idesc[UR13], UPT ;  /* 0x00ff0c1a180075ea */ /* 0x000fe2000b800008 */
[----:B------:R1:W-:Y:S01]  /*4130*/  UTCHMMA gdesc[UR16], gdesc[UR20], tmem[UR8], tmem[UR6], idesc[UR7], UPT ;  /* 0x00ff0614100075ea */ /* 0x0003e2000b800008 */
[----:B------:R2:W-:Y:S01]  /*4140*/  UTCHMMA gdesc[UR4], gdesc[UR10], tmem[UR8], tmem[UR76], idesc[UR77], UPT ;  /* 0x00ff4c0a040075ea */ /* 0x0005e2000b800008 */
[----:B------:R2:W-:Y:S01]  /*4150*/  UTCBAR.MULTICAST [UR70], URZ, UR72 ;  /* 0x000000ff460073e9 */ /* 0x0005e20008000848 */
[----:B-1----:R-:W-:Y:S01]  /*4160*/  UMOV UR7, UR9 ;  /* 0x0000000900077c82 */ /* 0x002fe20008000000 */
[----:B---3--:R-:W-:Y:S05]  /*4170*/  BRA.U UP3, `(.L_x_69) ;  /* 0xfffffff903247547 */ /* 0x008fea000b83ffff */
.L_x_66:
[----:B--2---:R-:W-:Y:S02]  /*4180*/  R2UR UR4, R13 ;  /* 0x000000000d0472ca */ /* 0x004fe400000e0000 */
[----:B------:R-:W-:-:S04]  /*4190*/  ISETP.NE.AND P0, PT, R10, 0x2, PT ;  /* 0x000000020a00780c */ /* 0x000fc80003f05270 */
[----:B-1----:R-:W-:Y:S02]  /*41a0*/  SEL R0, RZ, 0x1, P0 ;  /* 0x00000001ff007807 */ /* 0x002fe40000000000 */
[----:B------:R-:W-:Y:S02]  /*41b0*/  SEL R10, R10, RZ, P0 ;  /* 0x000000ff0a0a7207 */ /* 0x000fe40000000000 */
[----:B------:R-:W-:-:S03]  /*41c0*/  LOP3.LUT R9, R9, R0, RZ, 0x3c, !PT ;  /* 0x0000000009097212 */ /* 0x000fc600078e3cff */
[----:B------:R-:W-:Y:S02]  /*41d0*/  UIADD3 UR5, UPT, UPT, UR4, 0x90, URZ ;  /* 0x0000009004057890 */ /* 0x000fe4000fffe0ff */
[----:B------:R-:W-:-:S04]  /*41e0*/  UIADD3 UR4, UPT, UPT, UR75, 0x1, URZ ;  /* 0x000000014b047890 */ /* 0x000fc8000fffe0ff */
[----:B------:R-:W-:-:S03]  /*41f0*/  UISETP.NE.AND UP0, UPT, UR4, 0x4, UPT ;  /* 0x000000040400788c */ /* 0x000fc6000bf05270 */
[----:B------:R1:W-:Y:S01]  /*4200*/  UTCBAR [UR5], URZ ;  /* 0x000000ff050073e9 */ /* 0x0003e200080000ff */
[----:B------:R-:W-:Y:S02]  /*4210*/  USEL UR6, URZ, 0x1, UP0 ;  /* 0x00000001ff067887 */ /* 0x000fe40008000000 */
[----:B------:R-:W-:-:S04]  /*4220*/  USEL UR75, UR4, URZ, UP0 ;  /* 0x000000ff044b7287 */ /* 0x000fc80008000000 */
[----:B------:R-:W-:Y:S01]  /*4230*/  LOP3.LUT R11, R11, UR6, RZ, 0x3c, !PT ;  /* 0x000000060b0b7c12 */ /* 0x000fe2000f8e3cff */
[----:B------:R-:W-:Y:S07]  /*4240*/  @P1 BRA `(.L_x_70) ;  /* 0xfffffff400501947 */ /* 0x000fee000383ffff */
[----:B------:R-:W2:Y:S01]  /*4250*/  S2UR UR8, SR_CgaCtaId ;  /* 0x00000000000879c3 */ /* 0x000ea20000008800 */
[----:B------:R-:W-:Y:S01]  /*4260*/  ELECT P0, URZ, PT ;  /* 0x0000000000ff782f */ /* 0x000fe20003800000 */
[----:B------:R-:W-:Y:S01]  /*4270*/  IMAD.MOV.U32 R0, RZ, RZ, 0x1 ;  /* 0x00000001ff007424 */ /* 0x000fe200078e00ff */
[----:B------:R-:W-:Y:S01]  /*4280*/  UIADD3 UR71, UPT, UPT, UR71, 0xb0, URZ ;  /* 0x000000b047477890 */ /* 0x000fe2000fffe0ff */
[----:B------:R-:W-:Y:S01]  /*4290*/  SHF.L.U32 R2, R11, 0x1f, RZ ;  /* 0x0000001f0b027819 */ /* 0x000fe200000006ff */
[----:B------:R-:W-:-:S03]  /*42a0*/  UMOV UR4, 0x40 ;  /* 0x0000004000047882 */ /* 0x000fc60000000000 */
[----:B------:R-:W-:Y:S01]  /*42b0*/  UVIRTCOUNT.DEALLOC.SMPOOL 0x80 ;  /* 0x000000800000784c */ /* 0x000fe20000000000 */
[----:B--2---:R-:W-:Y:S02]  /*42c0*/  ULEA UR8, UR8, UR4, 0x18 ;  /* 0x0000000408087291 */ /* 0x004fe4000f8ec0ff */
[----:B------:R-:W-:-:S07]  /*42d0*/  ULEA UR4, UR75, UR71, 0x3 ;  /* 0x000000474b047291 */ /* 0x000fce000f8e18ff */
[----:B------:R2:W-:Y:S02]  /*42e0*/  @P0 STS.U8 [UR8+0x1c], R0 ;  /* 0x00001c00ff000988 */ /* 0x0005e40008000008 */
[----:B------:R-:W3:Y:S02]  /*42f0*/  SYNCS.PHASECHK.TRANS64.TRYWAIT P0, [UR4], R2 ;  /* 0x00000002ff0075a7 */ /* 0x000ee40008001104 */
[----:B--23--:R-:W-:Y:S05]  /*4300*/  @!P0 BRA `(.L_x_71) ;  /* 0x0000003000cc8947 */ /* 0x00cfea0003800000 */
.L_x_133:
[----:B------:R-:W-:-:S04]  /*4310*/  UIADD3 UR4, UPT, UPT, UR75, 0x1, URZ ;  /* 0x000000014b047890 */ /* 0x000fc8000fffe0ff */
[----:B------:R-:W-:-:S04]  /*4320*/  UISETP.NE.AND UP0, UPT, UR4, 0x4, UPT ;  /* 0x000000040400788c */ /* 0x000fc8000bf05270 */
[----:B------:R-:W-:Y:S02]  /*4330*/  USEL UR6, URZ, 0x1, UP0 ;  /* 0x00000001ff067887 */ /* 0x000fe40008000000 */
[----:B------:R-:W-:-:S04]  /*4340*/  USEL UR4, UR4, URZ, UP0 ;  /* 0x000000ff04047287 */ /* 0x000fc80008000000 */
[----:B-1----:R-:W-:Y:S01]  /*4350*/  ULEA UR5, UR4, UR71, 0x3 ;  /* 0x0000004704057291 */ /* 0x002fe2000f8e18ff */
[----:B--2---:R-:W-:-:S04]  /*4360*/  LOP3.LUT R2, R11, UR6, RZ, 0x3c, !PT ;  /* 0x000000060b027c12 */ /* 0x004fc8000f8e3cff */
[----:B------:R-:W-:-:S04]  /*4370*/  SHF.L.U32 R3, R2, 0x1f, RZ ;  /* 0x0000001f02037819 */ /* 0x000fc800000006ff */
[----:B------:R-:W1:Y:S02]  /*4380*/  SYNCS.PHASECHK.TRANS64.TRYWAIT P0, [UR5], R3 ;  /* 0x00000003ff0075a7 */ /* 0x000e640008001105 */
[----:B-1----:R-:W-:Y:S05]  /*4390*/  @!P0 BRA `(.L_x_72) ;  /* 0x0000003000c08947 */ /* 0x002fea0003800000 */
.L_x_135:
        /* <DEDUP_REMOVED lines=9> */
.L_x_137:
[----:B------:R-:W-:-:S04]  /*4430*/  UIADD3 UR4, UPT, UPT, UR4, 0x1, URZ ;  /* 0x0000000104047890 */ /* 0x000fc8000fffe0ff */
[----:B------:R-:W-:-:S04]  /*4440*/  UISETP.NE.AND UP0, UPT, UR4, 0x4, UPT ;  /* 0x000000040400788c */ /* 0x000fc8000bf05270 */
[----:B------:R-:W-:Y:S02]  /*4450*/  USEL UR5, URZ, 0x1, UP0 ;  /* 0x00000001ff057887 */ /* 0x000fe40008000000 */
[----:B------:R-:W-:-:S04]  /*4460*/  USEL UR4, UR4, URZ, UP0 ;  /* 0x000000ff04047287 */ /* 0x000fc80008000000 */
[----:B------:R-:W-:Y:S01]  /*4470*/  ULEA UR4, UR4, UR71, 0x3 ;  /* 0x0000004704047291 */ /* 0x000fe2000f8e18ff */
[----:B------:R-:W-:-:S04]  /*4480*/  LOP3.LUT R2, R2, UR5, RZ, 0x3c, !PT ;  /* 0x0000000502027c12 */ /* 0x000fc8000f8e3cff */
[----:B------:R-:W-:-:S04]  /*4490*/  SHF.L.U32 R2, R2, 0x1f, RZ ;  /* 0x0000001f02027819 */ /* 0x000fc800000006ff */
[----:B------:R-:W2:Y:S02]  /*44a0*/  SYNCS.PHASECHK.TRANS64.TRYWAIT P0, [UR4], R2 ;  /* 0x00000002ff0075a7 */ /* 0x000ea40008001104 */
[----:B--2---:R-:W-:Y:S05]  /*44b0*/  @!P0 BRA `(.L_x_74) ;  /* 0x0000003000a88947 */ /* 0x004fea0003800000 */
.L_x_139:
[----:B------:R-:W-:Y:S01]  /*44c0*/  NOP ;  /* 0x0000000000007918 */ /* 0x000fe20000000000 */
[----:B-1----:R-:W1:Y:S01]  /*44d0*/  LDS R0, [UR8+0x14] ;  /* 0x00001408ff007984 */ /* 0x002e620008000800 */
[----:B------:R-:W-:Y:S01]  /*44e0*/  R2UR UR4, R15 ;  /* 0x000000000f0472ca */ /* 0x000fe200000e0000 */
[----:B------:R-:W-:Y:S01]  /*44f0*/  UMOV UR5, 0xffff ;  /* 0x0000ffff00057882 */ /* 0x000fe20000000000 */
[----:B------:R-:W-:-:S11]  /*4500*/  UMOV UR6, 0x1 ;  /* 0x0000000100067882 */ /* 0x000fd60000000000 */
[----:B------:R-:W-:-:S04]  /*4510*/  ULOP3.LUT UR4, UR4, 0xffff, URZ, 0xc0, !UPT ;  /* 0x0000ffff04047892 */ /* 0x000fc8000f8ec0ff */
[----:B------:R-:W-:-:S04]  /*4520*/  USHF.R.U32.HI UR4, URZ, 0x5, UR4 ;  /* 0x00000005ff047899 */ /* 0x000fc80008011604 */
[----:B------:R-:W-:Y:S02]  /*4530*/  USHF.L.U32 UR5, UR5, UR4, URZ ;  /* 0x0000000405057299 */ /* 0x000fe400080006ff */
[----:B------:R-:W-:-:S04]  /*4540*/  USHF.L.U32 UR4, UR6, UR4, URZ ;  /* 0x0000000406047299 */ /* 0x000fc800080006ff */
[----:B-1----:R-:W-:-:S04]  /*4550*/  LOP3.LUT R0, R0, UR5, RZ, 0xc0, !PT ;  /* 0x0000000500007c12 */ /* 0x002fc8000f8ec0ff */
[----:B------:R-:W-:-:S13]  /*4560*/  ISETP.NE.AND P0, PT, R0, UR5, PT ;  /* 0x0000000500007c0c */ /* 0x000fda000bf05270 */
[----:B------:R-:W-:Y:S05]  /*4570*/  @P0 BRA `(.L_x_75) ;  /* 0x0000000000580947 */ /* 0x000fea0003800000 */
[----:B------:R-:W1:Y:S02]  /*4580*/  LDS R0, [UR8+0x18] ;  /* 0x00001808ff007984 */ /* 0x000e640008000800 */
[----:B-1----:R-:W-:-:S04]  /*4590*/  LOP3.LUT R0, R0, UR4, RZ, 0xc0, !PT ;  /* 0x0000000400007c12 */ /* 0x002fc8000f8ec0ff */
[----:B------:R-:W-:-:S13]  /*45a0*/  ISETP.NE.AND P0, PT, R0, UR4, PT ;  /* 0x0000000400007c0c */ /* 0x000fda000bf05270 */
[----:B------:R-:W-:Y:S05]  /*45b0*/  @P0 BRA `(.L_x_76) ;  /* 0x00000000003c0947 */ /* 0x000fea0003800000 */
[----:B------:R-:W1:Y:S01]  /*45c0*/  S2R R2, SR_LANEID ;  /* 0x0000000000027919 */ /* 0x000e620000000000 */
[----:B------:R-:W-:-:S06]  /*45d0*/  ULOP3.LUT UR5, URZ, UR5, URZ, 0x33, !UPT ;  /* 0x00000005ff057292 */ /* 0x000fcc000f8e33ff */
[----:B------:R-:W-:-:S04]  /*45e0*/  IMAD.U32 R0, RZ, RZ, UR5 ;  /* 0x00000005ff007e24 */ /* 0x000fc8000f8e00ff */
[----:B------:R2:W3:Y:S02]  /*45f0*/  REDUX UR7, R0 ;  /* 0x00000000000773c4 */ /* 0x0004e40000000000 */
[----:B------:R4:W-:Y:S01]  /*4600*/  UTCATOMSWS.AND URZ, UR5 ;  /* 0x0000000500ff79e3 */ /* 0x0009e20008000000 */
[----:B--2---:R-:W-:Y:S01]  /*4610*/  LOP3.LUT R0, RZ, UR4, RZ, 0x33, !PT ;  /* 0x00000004ff007c12 */ /* 0x004fe2000f8e33ff */
[----:B------:R-:W-:Y:S02]  /*4620*/  VOTEU.ANY UR4, UPT, PT ;  /* 0x0000000000047886 */ /* 0x000fe400038e0100 */
[----:B------:R-:W-:Y:S02]  /*4630*/  UFLO.U32 UR4, UR4 ;  /* 0x00000004000472bd */ /* 0x000fe400080e0000 */
[----:B------:R-:W2:Y:S04]  /*4640*/  REDUX UR6, R0 ;  /* 0x00000000000673c4 */ /* 0x000ea80000000000 */
[----:B-1----:R-:W-:-:S02]  /*4650*/  ISETP.EQ.U32.AND P0, PT, R2, UR4, PT ;  /* 0x0000000402007c0c */ /* 0x002fc4000bf02070 */
[----:B---3--:R-:W-:-:S11]  /*4660*/  MOV R2, UR7 ;  /* 0x0000000700027c02 */ /* 0x008fd60008000f00 */
[----:B------:R4:W-:Y:S01]  /*4670*/  @P0 ATOMS.AND RZ, [UR8+0x14], R2 ;  /* 0x00001402ffff098c */ /* 0x0009e2000a800008 */
[----:B--2---:R-:W-:-:S05]  /*4680*/  IMAD.U32 R0, RZ, RZ, UR6 ;  /* 0x00000006ff007e24 */ /* 0x004fca000f8e00ff */
[----:B------:R4:W-:Y:S01]  /*4690*/  @P0 ATOMS.AND RZ, [UR8+0x18], R0 ;  /* 0x00001800ffff098c */ /* 0x0009e2000a800008 */
[----:B------:R-:W-:Y:S05]  /*46a0*/  BRA `(.L_x_77) ;  /* 0x0000000000147947 */ /* 0x000fea0003800000 */
.L_x_76:
[----:B------:R-:W-:Y:S02]  /*46b0*/  MOV R2, 0x46d0 ;  /* 0x000046d000027802 */ /* 0x000fe40000000f00 */
[----:B-----5:R-:W-:Y:S05]  /*46c0*/  CALL.REL.NOINC `($__internal_0_$__cuda_sm10x_tcgen05_guardrail_trap_col_being_dealloced_not_returned_by_alloc) ;  /* 0x0000003000d47944 */ /* 0x020fea0003c00000 */
[----:B------:R-:W-:Y:S05]  /*46d0*/  BRA `(.L_x_77) ;  /* 0x0000000000087947 */ /* 0x000fea0003800000 */
.L_x_75:
[----:B------:R-:W-:Y:S02]  /*46e0*/  MOV R2, 0x4700 ;  /* 0x0000470000027802 */ /* 0x000fe40000000f00 */
[----:B-----5:R-:W-:Y:S05]  /*46f0*/  CALL.REL.NOINC `($__internal_2_$__cuda_sm10x_tcgen05_guardrail_trap_unallocated_columns_being_dealloced) ;  /* 0x0000003000e07944 */ /* 0x020fea0003c00000 */
.L_x_77:
[----:B------:R-:W-:Y:S01]  /*4700*/  NOP ;  /* 0x0000000000007918 */ /* 0x000fe20000000000 */
[----:B----4-:R-:W-:Y:S05]  /*4710*/  EXIT ;  /* 0x000000000000794d */ /* 0x010fea0003800000 */
.L_x_59:
[----:B------:R-:W-:-:S09]  /*4720*/  UISETP.NE.OR UP0, UPT, UR18, 0x3, !UP3 ;  /* 0x000000031200788c */ /* 0x000fd2000df05670 */
[----:B------:R-:W-:Y:S05]  /*4730*/  BRA.U UP0, `(.L_x_78) ;  /* 0x0000000d00807547 */ /* 0x000fea000b800000 */
[----:B------:R-:W2:Y:S01]  /*4740*/  LDCU.64 UR4, c[0x0][0x888] ;  /* 0x00011100ff0477ac */ /* 0x000ea20008000a00 */
[----:B------:R-:W3:Y:S01]  /*4750*/  LDC.64 R12, c[0x0][0x348] ;  /* 0x0000d200ff0c7b82 */ /* 0x000ee20000000a00 */
[----:B------:R-:W-:Y:S02]  /*4760*/  HFMA2 R9, -RZ, RZ, 0, 0 ;  /* 0x00000000ff097431 */ /* 0x000fe400000001ff */
[----:B------:R-:W-:Y:S01]  /*4770*/  IMAD.MOV.U32 R11, RZ, RZ, 0x1 ;  /* 0x00000001ff0b7424 */ /* 0x000fe200078e00ff */
[----:B------:R-:W4:Y:S01]  /*4780*/  LDCU UR30, c[0x0][0x370] ;  /* 0x00006e00ff1e77ac */ /* 0x000f220008000800 */
[----:B------:R-:W-:Y:S01]  /*4790*/  IMAD.MOV.U32 R10, RZ, RZ, RZ ;  /* 0x000000ffff0a7224 */ /* 0x000fe200078e00ff */
[----:B------:R-:W-:Y:S01]  /*47a0*/  MOV R8, 0x1000 ;  /* 0x0000100000087802 */ /* 0x000fe20000000f00 */
[----:B------:R-:W4:Y:S01]  /*47b0*/  LDCU.128 UR32, c[0x0][0xb10] ;  /* 0x00016200ff2077ac */ /* 0x000f220008000c00 */
[----:B------:R-:W1:Y:S01]  /*47c0*/  LDCU UR27, c[0x0][0x374] ;  /* 0x00006e80ff1b77ac */ /* 0x000e620008000800 */
[----:B------:R-:W1:Y:S01]  /*47d0*/  LDCU.64 UR28, c[0x0][0x890] ;  /* 0x00011200ff1c77ac */ /* 0x000e620008000a00 */
[----:B--2---:R-:W-:Y:S01]  /*47e0*/  UISETP.NE.U32.AND UP0, UPT, UR4, URZ, UPT ;  /* 0x000000ff0400728c */ /* 0x004fe2000bf05070 */
[----:B------:R-:W2:Y:S01]  /*47f0*/  LDCU UR16, c[0x0][0xb0c] ;  /* 0x00016180ff1077ac */ /* 0x000ea20008000800 */
[----:B------:R-:W3:Y:S01]  /*4800*/  LDCU UR38, c[0x0][0xb20] ;  /* 0x00016400ff2677ac */ /* 0x000ee20008000800 */
[----:B------:R-:W3:Y:S01]  /*4810*/  LDCU UR4, c[0x0][0xb30] ;  /* 0x00016600ff0477ac */ /* 0x000ee20008000800 */
[----:B----4-:R-:W-:-:S02]  /*4820*/  UIMAD.WIDE.U32 UR6, UR30, UR32, URZ ;  /* 0x000000201e0672a5 */ /* 0x010fc4000f8e00ff */
[----:B-1----:R-:W-:Y:S02]  /*4830*/  UIMAD.WIDE.U32 UR8, UR27, UR35, URZ ;  /* 0x000000231b0872a5 */ /* 0x002fe4000f8e00ff */
[----:B------:R-:W-:Y:S02]  /*4840*/  USEL UR37, URZ, 0x1, UP5 ;  /* 0x00000001ff257887 */ /* 0x000fe4000a800000 */
[----:B------:R-:W-:Y:S02]  /*4850*/  UISETP.NE.U32.AND UP6, UPT, UR28, URZ, UPT ;  /* 0x000000ff1c00728c */ /* 0x000fe4000bfc5070 */
[----:B------:R-:W-:Y:S01]  /*4860*/  UISETP.NE.AND.EX UP5, UPT, UR5, URZ, UPT, UP0 ;  /* 0x000000ff0500728c */ /* 0x000fe2000bfa5300 */
[----:B------:R-:W-:Y:S01]  /*4870*/  UMOV UR24, 0x400 ;  /* 0x0000040000187882 */ /* 0x000fe20000000000 */
[----:B------:R-:W-:Y:S01]  /*4880*/  UISETP.NE.AND UP0, UPT, UR39, 0x1, UPT ;  /* 0x000000012700788c */ /* 0x000fe2000bf05270 */
[----:B------:R-:W-:Y:S01]  /*4890*/  UMOV UR6, UR7 ;  /* 0x0000000700067c82 */ /* 0x000fe20008000000 */
[----:B------:R-:W-:Y:S01]  /*48a0*/  UMOV UR31, UR9 ;  /* 0x00000009001f7c82 */ /* 0x000fe20008000000 */
[----:B--2---:R-:W-:Y:S01]  /*48b0*/  UISETP.NE.AND UP0, UPT, UR16, 0x1, UPT ;  /* 0x000000011000788c */ /* 0x004fe2000bf05270 */
[----:B------:R-:W-:Y:S01]  /*48c0*/  UMOV UR25, URZ ;  /* 0x000000ff00197c82 */ /* 0x000fe20008000000 */
[----:B------:R-:W-:-:S02]  /*48d0*/  UPLOP3.LUT UP4, UPT, UPT, UPT, UPT, 0x40, 0x4 ;  /* 0x000000000004789c */ /* 0x000fc40003f8e870 */
[----:B------:R-:W-:Y:S01]  /*48e0*/  UISETP.GE.AND UP2, UPT, UR39, 0x1, UPT ;  /* 0x000000012700788c */ /* 0x000fe2000bf46270 */
[----:B------:R-:W1:Y:S01]  /*48f0*/  LDCU.64 UR14, c[0x0][0xb28] ;  /* 0x00016500ff0e77ac */ /* 0x000e620008000a00 */
[----:B------:R-:W-:Y:S02]  /*4900*/  ULEA UR24, UR61, UR24, 0x18 ;  /* 0x000000183d187291 */ /* 0x000fe4000f8ec0ff */
[----:B------:R-:W-:Y:S02]  /*4910*/  UISETP.NE.AND.EX UP6, UPT, UR29, URZ, UPT, UP6 ;  /* 0x000000ff1d00728c */ /* 0x000fe4000bfc5360 */
[----:B------:R-:W-:Y:S02]  /*4920*/  USHF.R.U32.HI UR36, URZ, UR33, UR6 ;  /* 0x00000021ff247299 */ /* 0x000fe40008011606 */
[----:B---3--:R-:W-:Y:S02]  /*4930*/  USHF.R.U32.HI UR31, URZ, UR38, UR31 ;  /* 0x00000026ff1f7299 */ /* 0x008fe4000801161f */
[----:B------:R-:W-:-:S02]  /*4940*/  UISETP.NE.AND UP0, UPT, UR34, 0x1, UPT ;  /* 0x000000012200788c */ /* 0x000fc4000bf05270 */
[----:B------:R-:W-:-:S11]  /*4950*/  UISETP.NE.AND UP3, UPT, UR4, 0x1, UPT ;  /* 0x000000010400788c */ /* 0x000fd6000bf65270 */
.L_x_86:
[C---:B------:R-:W-:Y:S02]  /*4960*/  LEA R3, R10.reuse, UR24, 0x3 ;  /* 0x000000180a037c11 */ /* 0x040fe4000f8e18ff */
[----:B------:R-:W-:Y:S02]  /*4970*/  SHF.L.U32 R0, R9, 0x1f, RZ ;  /* 0x0000001f09007819 */ /* 0x000fe400000006ff */
[----:B------:R-:W-:Y:S02]  /*4980*/  LEA R4, R10, UR24, 0x4 ;  /* 0x000000180a047c11 */ /* 0x000fe4000f8e20ff */
[----:B--2---:R-:W2:Y:S02]  /*4990*/  SYNCS.PHASECHK.TRANS64.TRYWAIT P0, [R3+URZ+0x70], R0 ;  /* 0x00007000030075a7 */ /* 0x004ea400080011ff */
[----:B--2---:R-:W-:Y:S05]  /*49a0*/  @!P0 BRA `(.L_x_79) ;  /* 0x0000002c00848947 */ /* 0x004fea0003800000 */
.L_x_140:
[----:B------:R-:W3:Y:S01]  /*49b0*/  LDS.128 R4, [R4+0x100] ;  /* 0x0001000004047984 */ /* 0x000ee20000000c00 */
[----:B------:R-:W-:Y:S01]  /*49c0*/  UISETP.GE.AND UP0, UPT, UR39, 0x1, UPT ;  /* 0x000000012700788c */ /* 0x000fe2000bf06270 */
[----:B------:R-:W-:Y:S01]  /*49d0*/  @!PT LDS RZ, [RZ] ;  /* 0x00000000fffff984 */ /* 0x000fe20000000800 */
[----:B------:R-:W-:Y:S01]  /*49e0*/  @!PT LDS RZ, [RZ] ;  /* 0x00000000fffff984 */ /* 0x000fe20000000800 */
[----:B------:R-:W-:Y:S01]  /*49f0*/  @!PT LDS RZ, [RZ] ;  /* 0x00000000fffff984 */ /* 0x000fe20000000800 */
[----:B------:R-:W-:Y:S01]  /*4a00*/  @!PT LDS RZ, [RZ] ;  /* 0x00000000fffff984 */ /* 0x000fe20000000800 */
[----:B------:R4:W-:Y:S06]  /*4a10*/  MEMBAR.ALL.CTA ;  /* 0x0000000000007992 */ /* 0x0009ec0000008000 */
[----:B----4-:R-:W4:Y:S01]  /*4a20*/  FENCE.VIEW.ASYNC.S ;  /* 0x00000000000073c6 */ /* 0x010f220000000000 */
[----:B---3--:R-:W-:Y:S11]  /*4a30*/  LOP3.LUT P0, RZ, R6, 0x1, RZ, 0xc0, !PT ;  /* 0x0000000106ff7812 */ /* 0x008ff6000780c0ff */
[----:B------:R-:W-:Y:S02]  /*4a40*/  @!UPT UIADD3 URZ, UPT, UPT, URZ, URZ, URZ ;  /* 0x000000fffffff290 */ /* 0x000fe4000fffe0ff */
[----:B----4-:R-:W-:Y:S01]  /*4a50*/  VOTEU.ANY UP2, P0 ;  /* 0x0000000000ff7886 */ /* 0x010fe20000040100 */
[----:B------:R-:W-:Y:S11]  /*4a60*/  PLOP3.LUT P0, PT, PT, PT, UP2, 0x80, 0x8 ;  /* 0x000000000008781c */ /* 0x000ff60003f0f028 */
[----:B------:R-:W-:Y:S02]  /*4a70*/  @!UPT UIADD3 URZ, UPT, UPT, URZ, URZ, URZ ;  /* 0x000000fffffff290 */ /* 0x000fe4000fffe0ff */
[----:B--2---:R-:W-:Y:S02]  /*4a80*/  @P0 SHF.R.U32.HI R0, RZ, 0x10, R5 ;  /* 0x00000010ff000819 */ /* 0x004fe40000011605 */
[----:B------:R-:W-:Y:S02]  /*4a90*/  @P0 MOV R2, R4 ;  /* 0x0000000400020202 */ /* 0x000fe40000000f00 */
[----:B------:R-:W-:Y:S01]  /*4aa0*/  @P0 R2UR UR4, R0 ;  /* 0x00000000000402ca */ /* 0x000fe200000e0000 */
[----:B------:R-:W-:Y:S01]  /*4ab0*/  VIADD R0, R3, 0x80 ;  /* 0x0000008003007836 */ /* 0x000fe20000000000 */
[----:B------:R-:W-:Y:S02]  /*4ac0*/  @P0 LOP3.LUT R4, R5, 0xffff, RZ, 0xc0, !PT ;  /* 0x0000ffff05040812 */ /* 0x000fe400078ec0ff */
[----:B------:R-:W-:Y:S02]  /*4ad0*/  @P0 R2UR UR6, R2 ;  /* 0x00000000020602ca */ /* 0x000fe400000e0000 */
[----:B------:R-:W-:Y:S02]  /*4ae0*/  PRMT R0, RZ, 0x654, R0 ;  /* 0x00000654ff007816 */ /* 0x000fe40000000000 */
[----:B------:R-:W-:Y:S02]  /*4af0*/  @P0 R2UR UR5, R4 ;  /* 0x00000000040502ca */ /* 0x000fe400000e0000 */
[----:B------:R2:W-:Y:S03]  /*4b00*/  SYNCS.ARRIVE.TRANS64.RED.A1T0 RZ, [R0+URZ], RZ ;  /* 0x000000ff00ff79a7 */ /* 0x0005e600081004ff */
[----:B------:R-:W-:Y:S04]  /*4b10*/  @UP2 UMOV UR26, UR4 ;  /* 0x00000004001a2c82 */ /* 0x000fe80008000000 */
[----:B------:R-:W-:Y:S04]  /*4b20*/  @UP2 UMOV UR13, UR6 ;  /* 0x00000006000d2c82 */ /* 0x000fe80008000000 */
[----:B------:R-:W-:Y:S01]  /*4b30*/  @UP2 UMOV UR7, UR5 ;  /* 0x0000000500072c82 */ /* 0x000fe20008000000 */
[----:B------:R-:W-:Y:S05]  /*4b40*/  BRA.U !UP0, `(.L_x_80) ;  /* 0x0000000108c07547 */ /* 0x000fea000b800000 */
[----:B------:R-:W-:Y:S02]  /*4b50*/  UIMAD.WIDE.U32 UR10, UR7, UR35, URZ ;  /* 0x00000023070a72a5 */ /* 0x000fe4000f8e00ff */
[----:B------:R-:W-:Y:S02]  /*4b60*/  UP2UR UR12, UPR, URZ, 0x4 ;  /* 0x00000004ff0c7883 */ /* 0x000fe40008000000 */
[----:B------:R-:W-:Y:S02]  /*4b70*/  UISETP.NE.AND UP2, UPT, UR34, 0x1, UPT ;  /* 0x000000012200788c */ /* 0x000fe4000bf45270 */
[----:B------:R-:W-:Y:S02]  /*4b80*/  UIMAD.WIDE.U32 UR18, UR13, UR32, URZ ;  /* 0x000000200d1272a5 */ /* 0x000fe4000f8e00ff */
[----:B------:R-:W-:Y:S02]  /*4b90*/  USEL UR4, UR27, UR31, !UP2 ;  /* 0x0000001f1b047287 */ /* 0x000fe4000d000000 */
[----:B------:R-:W-:Y:S02]  /*4ba0*/  UISETP.NE.AND UP0, UPT, UR16, 0x1, UPT ;  /* 0x000000011000788c */ /* 0x000fe4000bf05270 */
[----:B------:R-:W-:Y:S02]  /*4bb0*/  UP2UR UR17, UPR, URZ, 0x2 ;  /* 0x00000002ff117883 */ /* 0x000fe40008000000 */
[----:B------:R-:W-:Y:S02]  /*4bc0*/  UISETP.NE.AND UP1, UPT, UR39, 0x1, UPT ;  /* 0x000000012700788c */ /* 0x000fe4000bf25270 */
[----:B-1----:R-:W-:Y:S02]  /*4bd0*/  UIMAD.WIDE.U32 UR20, UR4, UR14, URZ ;  /* 0x0000000e041472a5 */ /* 0x002fe4000f8e00ff */
[----:B------:R-:W-:Y:S01]  /*4be0*/  USEL UR8, UR30, UR36, !UP0 ;  /* 0x000000241e087287 */ /* 0x000fe2000c000000 */
[----:B------:R-:W-:Y:S02]  /*4bf0*/  UMOV UR5, UR11 ;  /* 0x0000000b00057c82 */ /* 0x000fe40008000000 */
[----:B------:R-:W-:Y:S02]  /*4c00*/  USHF.R.U32.HI UR6, URZ, UR38, UR5 ;  /* 0x00000026ff067299 */ /* 0x000fe40008011605 */
[----:B------:R-:W-:Y:S02]  /*4c10*/  UIMAD.WIDE.U32 UR22, UR8, UR14, URZ ;  /* 0x0000000e081672a5 */ /* 0x000fe4000f8e00ff */
[----:B------:R-:W-:Y:S02]  /*4c20*/  USEL UR6, UR7, UR6, !UP2 ;  /* 0x0000000607067287 */ /* 0x000fe4000d000000 */
[----:B------:R-:W-:Y:S02]  /*4c30*/  UISETP.NE.AND UP2, UPT, UR12, URZ, UPT ;  /* 0x000000ff0c00728c */ /* 0x000fe4000bf45270 */
[----:B------:R-:W-:Y:S01]  /*4c40*/  UIMAD.WIDE.U32 UR10, UR6, UR14, URZ ;  /* 0x0000000e060a72a5 */ /* 0x000fe2000f8e00ff */
[----:B------:R-:W-:Y:S02]  /*4c50*/  UMOV UR5, UR19 ;  /* 0x0000001300057c82 */ /* 0x000fe40008000000 */
[----:B------:R-:W-:Y:S03]  /*4c60*/  USHF.R.U32.HI UR9, URZ, UR33, UR5 ;  /* 0x00000021ff097299 */ /* 0x000fe60008011605 */
[----:B------:R-:W-:Y:S02]  /*4c70*/  UMOV UR5, UR21 ;  /* 0x0000001500057c82 */ /* 0x000fe40008000000 */
[----:B------:R-:W-:Y:S03]  /*4c80*/  @UP1 USHF.R.U32.HI UR4, URZ, UR15, UR5 ;  /* 0x0000000fff041299 */ /* 0x000fe60008011605 */
[----:B------:R-:W-:Y:S01]  /*4c90*/  UMOV UR5, UR23 ;  /* 0x0000001700057c82 */ /* 0x000fe20008000000 */
[----:B------:R-:W-:Y:S02]  /*4ca0*/  UIMAD UR4, UR39, UR4, URZ ;  /* 0x00000004270472a4 */ /* 0x000fe4000f8e02ff */
[----:B------:R-:W-:Y:S02]  /*4cb0*/  @UP1 USHF.R.U32.HI UR8, URZ, UR15, UR5 ;  /* 0x0000000fff081299 */ /* 0x000fe40008011605 */
[----:B------:R-:W-:Y:S02]  /*4cc0*/  USEL UR5, UR13, UR9, !UP0 ;  /* 0x000000090d057287 */ /* 0x000fe4000c000000 */
[----:B------:R-:W-:Y:S02]  /*4cd0*/  UIMAD UR9, UR39, UR8, URZ ;  /* 0x00000008270972a4 */ /* 0x000fe4000f8e02ff */
[----:B------:R-:W-:Y:S03]  /*4ce0*/  UISETP.GE.AND UP0, UPT, UR6, UR4, UPT ;  /* 0x000000040600728c */ /* 0x000fe6000bf06270 */
[----:B------:R-:W-:Y:S01]  /*4cf0*/  UMOV UR4, UR11 ;  /* 0x0000000b00047c82 */ /* 0x000fe20008000000 */
[----:B------:R-:W-:Y:S02]  /*4d00*/  UISETP.GE.OR UP0, UPT, UR5, UR9, UP0 ;  /* 0x000000090500728c */ /* 0x000fe40008706670 */
[----:B------:R-:W-:Y:S02]  /*4d10*/  USHF.R.U32.HI UR4, URZ, UR15, UR4 ;  /* 0x0000000fff047299 */ /* 0x000fe40008011604 */
[----:B------:R-:W-:Y:S02]  /*4d20*/  UIMAD.WIDE.U32 UR10, UR5, UR14, URZ ;  /* 0x0000000e050a72a5 */ /* 0x000fe4000f8e00ff */
[----:B------:R-:W-:Y:S04]  /*4d30*/  USEL UR12, UR6, UR4, !UP1 ;  /* 0x00000004060c7287 */ /* 0x000fe8000c800000 */
[----:B------:R-:W-:Y:S01]  /*4d40*/  UIADD3 UR9, UPT, UPT, -UR12, URZ, URZ ;  /* 0x000000ff0c097290 */ /* 0x000fe2000fffe1ff */
[----:B------:R-:W-:Y:S02]  /*4d50*/  @!UP0 UMOV UR4, UR11 ;  /* 0x0000000b00048c82 */ /* 0x000fe40008000000 */
[----:B------:R-:W-:Y:S02]  /*4d60*/  @!UP0 USHF.R.U32.HI UR4, URZ, UR15, UR4 ;  /* 0x0000000fff048299 */ /* 0x000fe40008011604 */
[----:B------:R-:W-:Y:S02]  /*4d70*/  UIMAD UR9, UR39, UR9, UR6 ;  /* 0x00000009270972a4 */ /* 0x000fe4000f8e0206 */
[----:B------:R-:W-:Y:S02]  /*4d80*/  @!UP0 USEL UR4, UR5, UR4, !UP1 ;  /* 0x0000000405048287 */ /* 0x000fe4000c800000 */
[----:B------:R-:W-:Y:S02]  /*4d90*/  UISETP.NE.AND UP1, UPT, UR17, URZ, UPT ;  /* 0x000000ff1100728c */ /* 0x000fe4000bf25270 */
[----:B------:R-:W-:Y:S02]  /*4da0*/  @!UP0 UIMAD UR9, UR8, UR9, UR4 ;  /* 0x00000009080982a4 */ /* 0x000fe4000f8e0204 */
[----:B------:R-:W-:Y:S02]  /*4db0*/  @!UP0 UIADD3 UR10, UPT, UPT, UR12, -UR4, URZ ;  /* 0x800000040c0a8290 */ /* 0x000fe4000fffe0ff */
[----:B------:R-:W-:Y:S02]  /*4dc0*/  UIADD3 UR4, UPT, UPT, -UR5, URZ, URZ ;  /* 0x000000ff05047290 */ /* 0x000fe4000fffe1ff */
[----:B------:R-:W-:Y:S02]  /*4dd0*/  UIADD3 UR8, UPT, UPT, -UR6, URZ, URZ ;  /* 0x000000ff06087290 */ /* 0x000fe4000fffe1ff */
[----:B------:R-:W-:Y:S02]  /*4de0*/  @!UP0 UIMAD UR6, UR10, UR39, UR5 ;  /* 0x000000270a0682a4 */ /* 0x000fe4000f8e0205 */
[----:B------:R-:W-:Y:S02]  /*4df0*/  UIMAD UR13, UR16, UR4, UR13 ;  /* 0x00000004100d72a4 */ /* 0x000fe4000f8e020d */
[----:B------:R-:W-:Y:S01]  /*4e00*/  UIMAD UR7, UR34, UR8, UR7 ;  /* 0x00000008220772a4 */ /* 0x000fe2000f8e0207 */
[----:B------:R-:W-:Y:S02]  /*4e10*/  @!UP0 UMOV UR5, UR9 ;  /* 0x0000000900058c82 */ /* 0x000fe40008000000 */
[----:B------:R-:W-:Y:S02]  /*4e20*/  UIMAD UR13, UR5, UR16, UR13 ;  /* 0x00000010050d72a4 */ /* 0x000fe4000f8e020d */
[----:B------:R-:W-:Y:S11]  /*4e30*/  UIMAD UR7, UR6, UR34, UR7 ;  /* 0x00000022060772a4 */ /* 0x000ff6000f8e0207 */
[----:B------:R-:W-:Y:S01]  /*4e40*/  @!UPT UIADD3 URZ, UPT, UPT, URZ, URZ, URZ ;  /* 0x000000fffffff290 */ /* 0x000fe2000fffe0ff */
.L_x_80:
[----:B------:R-:W3:Y:S01]  /*4e50*/  @!UP3 LDCU.128 UR20, c[0x0][0xb10] ;  /* 0x00016200ff14b7ac */ /* 0x000ee20008000c00 */
[----:B------:R-:W-:Y:S04]  /*4e60*/  ISETP.NE.U32.AND P0, PT, RZ, UR28, PT ;  /* 0x0000001cff007c0c */ /* 0x000fe8000bf05070 */
[----:B------:R-:W-:Y:S01]  /*4e70*/  ISETP.NE.AND.EX P0, PT, RZ, UR29, PT, P0 ;  /* 0x0000001dff007c0c */ /* 0x000fe2000bf05300 */
[----:B------:R-:W4:Y:S01]  /*4e80*/  @!UP3 LDCU UR5, c[0x0][0xb0c] ;  /* 0x00016180ff05b7ac */ /* 0x000f220008000800 */
[----:B---3--:R-:W-:Y:S07]  /*4e90*/  UIMAD.WIDE.U32 UR8, UR13, UR20, URZ ;  /* 0x000000140d0872a5 */ /* 0x008fee000f8e00ff */
[----:B------:R-:W-:Y:S01]  /*4ea0*/  @!UP3 UMOV UR4, UR9 ;  /* 0x000000090004bc82 */ /* 0x000fe20008000000 */
[----:B----4-:R-:W-:Y:S02]  /*4eb0*/  @!UP3 UISETP.NE.AND UP0, UPT, UR5, 0x1, UPT ;  /* 0x000000010500b88c */ /* 0x010fe4000bf05270 */
[----:B------:R-:W-:Y:S02]  /*4ec0*/  @!UP3 USHF.R.U32.HI UR4, URZ, UR21, UR4 ;  /* 0x00000015ff04b299 */ /* 0x000fe40008011604 */
[----:B------:R-:W-:Y:S02]  /*4ed0*/  UIMAD.WIDE.U32 UR8, UR7, UR23, URZ ;  /* 0x00000017070872a5 */ /* 0x000fe4000f8e00ff */
[----:B------:R-:W-:Y:S02]  /*4ee0*/  @!UP3 USEL UR10, UR13, UR4, !UP0 ;  /* 0x000000040d0ab287 */ /* 0x000fe4000c000000 */
[----:B------:R-:W-:Y:S03]  /*4ef0*/  @!UP3 UISETP.NE.AND UP0, UPT, UR22, 0x1, UPT ;  /* 0x000000011600b88c */ /* 0x000fe6000bf05270 */
[----:B------:R-:W-:Y:S02]  /*4f00*/  @!UP3 UMOV UR6, UR9 ;  /* 0x000000090006bc82 */ /* 0x000fe40008000000 */
[----:B------:R-:W3:Y:S02]  /*4f10*/  @!UP3 LDCU UR4, c[0x0][0xb20] ;  /* 0x00016400ff04b7ac */ /* 0x000ee40008000800 */
[----:B---3--:R-:W-:Y:S04]  /*4f20*/  @!UP3 USHF.R.U32.HI UR6, URZ, UR4, UR6 ;  /* 0x00000004ff06b299 */ /* 0x008fe80008011606 */
[----:B------:R-:W-:Y:S04]  /*4f30*/  @!UP3 USEL UR6, UR7, UR6, !UP0 ;  /* 0x000000060706b287 */ /* 0x000fe8000c000000 */
[----:B------:R-:W-:Y:S02]  /*4f40*/  @!UP3 UIADD3 UR4, UPT, UPT, -UR10, UR6, URZ ;  /* 0x000000060a04b290 */ /* 0x000fe4000fffe1ff */
[----:B------:R-:W-:Y:S02]  /*4f50*/  @!UP3 UIADD3 UR6, UPT, UPT, UR10, -UR6, URZ ;  /* 0x800000060a06b290 */ /* 0x000fe4000fffe0ff */
[----:B------:R-:W-:Y:S02]  /*4f60*/  @!UP3 UIMAD UR13, UR4, UR5, UR13 ;  /* 0x00000005040db2a4 */ /* 0x000fe4000f8e020d */
[----:B------:R-:W-:Y:S01]  /*4f70*/  @!UP3 UIMAD UR7, UR6, UR22, UR7 ;  /* 0x000000160607b2a4 */ /* 0x000fe2000f8e0207 */
[----:B------:R-:W-:Y:S11]  /*4f80*/  BRA.U UP4, `(.L_x_81) ;  /* 0x0000000104107547 */ /* 0x000ff6000b800000 */
[----:B------:R-:W-:Y:S04]  /*4f90*/  MOV R2, UR37 ;  /* 0x0000002500027c02 */ /* 0x000fe80008000f00 */
[----:B------:R-:W-:Y:S04]  /*4fa0*/  SHF.L.U32 R2, R2, 0x1f, RZ ;  /* 0x0000001f02027819 */ /* 0x000fe800000006ff */
[----:B------:R-:W3:Y:S02]  /*4fb0*/  SYNCS.PHASECHK.TRANS64.TRYWAIT P1, [UR24+0x68], R2 ;  /* 0x00006802ff0075a7 */ /* 0x000ee40008021118 */
[----:B---3--:R-:W-:Y:S05]  /*4fc0*/  @!P1 BRA `(.L_x_82) ;  /* 0x0000002800109947 */ /* 0x008fea0003800000 */
.L_x_81:
[----:B------:R-:W-:Y:S05]  /*4fd0*/  BRA.U !UP6, `(.L_x_83) ;  /* 0x000000010e387547 */ /* 0x000fea000b800000 */
[----:B------:R-:W-:Y:S01]  /*4fe0*/  UPLOP3.LUT UP1, UPT, UPT, UPT, UP5, 0x80, 0x8 ;  /* 0x000000000008789c */ /* 0x000fe20003f2f050 */
[----:B--2---:R-:W-:Y:S01]  /*4ff0*/  HFMA2 R0, -RZ, RZ, 0, 5.9604644775390625e-08 ;  /* 0x00000001ff007431 */ /* 0x004fe200000001ff */
[----:B------:R-:W2:Y:S01]  /*5000*/  LDCU.64 UR8, c[0x0][0x358] ;  /* 0x00006b00ff0877ac */ /* 0x000ea20008000a00 */
[----:B------:R-:W-:Y:S03]  /*5010*/  IMAD.MOV.U32 R49, RZ, RZ, 0x1 ;  /* 0x00000001ff317424 */ /* 0x000fe600078e00ff */
[----:B------:R-:W-:Y:S05]  /*5020*/  PLOP3.LUT P1, PT, PT, PT, UP1, 0x80, 0x8 ;  /* 0x000000000008781c */ /* 0x000fea0003f2f018 */
[----:B------:R-:W3:Y:S01]  /*5030*/  @UP1 LDCU.64 UR4, c[0x0][0x888] ;  /* 0x00011100ff0417ac */ /* 0x000ee20008000a00 */
[----:B------:R-:W-:Y:S07]  /*5040*/  @UP1 UIMAD UR6, UR60, UR28, URZ ;  /* 0x0000001c3c0612a4 */ /* 0x000fee000f8e02ff */
[----:B------:R-:W-:Y:S01]  /*5050*/  @!P1 PRMT R49, R0, 0x7610, R49 ;  /* 0x0000761000319816 */ /* 0x000fe20000000031 */
[----:B---3--:R-:W-:Y:S06]  /*5060*/  @UP1 UIMAD.WIDE UR4, UR6, 0x4, UR4 ;  /* 0x00000004060418a5 */ /* 0x008fec000f8e0204 */
[----:B------:R-:W-:Y:S01]  /*5070*/  IMAD.U32 R2, RZ, RZ, UR4 ;  /* 0x00000004ff027e24 */ /* 0x000fe2000f8e00ff */
[----:B------:R-:W-:Y:S04]  /*5080*/  MOV R3, UR5 ;  /* 0x0000000500037c02 */ /* 0x000fe80008000f00 */
[----:B------:R-:W3:Y:S01]  /*5090*/  @!UP1 LDCU UR4, c[0x0][0x880] ;  /* 0x00011000ff0497ac */ /* 0x000ee20008000800 */
[----:B--2--5:R4:W5:Y:S02]  /*50a0*/  @P1 LDG.E R25, desc[UR8][R2.64] ;  /* 0x0000000802191981 */ /* 0x024964000c1e1900 */
[----:B---34-:R-:W-:Y:S07]  /*50b0*/  @!P1 IMAD.U32 R25, RZ, RZ, UR4 ;  /* 0x00000004ff199e24 */ /* 0x018fee000f8e00ff */
.L_x_83:
[----:B-----5:R-:W-:Y:S01]  /*50c0*/  @!P0 FSETP.EQ.AND P2, PT, R25, RZ, PT ;  /* 0x000000ff1900820b */ /* 0x020fe20003f42000 */
[----:B------:R-:W-:Y:S01]  /*50d0*/  @!UPT UIADD3 URZ, UPT, UPT, URZ, URZ, URZ ;  /* 0x000000fffffff290 */ /* 0x000fe2000fffe0ff */
[----:B------:R-:W-:Y:S11]  /*50e0*/  @!P0 BRA `(.L_x_84) ;  /* 0x0000000000148947 */ /* 0x000ff60003800000 */
[----:B------:R-:W-:Y:S02]  /*50f0*/  LOP3.LUT P0, RZ, R49, 0xff, RZ, 0xc0, !PT ;  /* 0x000000ff31ff7812 */ /* 0x000fe4000780c0ff */
[----:B------:R-:W-:Y:S04]  /*5100*/  PLOP3.LUT P2, PT, PT, PT, UP1, 0x80, 0x8 ;  /* 0x000000000008781c */ /* 0x000fe80003f4f018 */
[----:B------:R-:W-:Y:S07]  /*5110*/  PLOP3.LUT P2, PT, P2, PT, PT, 0x8, 0x80 ;  /* 0x000000000080781c */ /* 0x000fee000174e170 */
[----:B------:R-:W-:Y:S11]  /*5120*/  @P0 FSETP.EQ.AND P2, PT, R25, RZ, PT ;  /* 0x000000ff1900020b */ /* 0x000ff60003f42000 */
[----:B------:R-:W-:Y:S02]  /*5130*/  @!UPT UIADD3 URZ, UPT, UPT, URZ, URZ, URZ ;  /* 0x000000fffffff290 */ /* 0x000fe4000fffe0ff */
.L_x_84:
[----:B------:R-:W-:Y:S01]  /*5140*/  ULEA UR4, UR25, UR24, 0x3 ;  /* 0x0000001819047291 */ /* 0x000fe2000f8e18ff */
[----:B--2---:R-:W-:Y:S02]  /*5150*/  SHF.L.U32 R0, R11, 0x1f, RZ ;  /* 0x0000001f0b007819 */ /* 0x004fe400000006ff */
[----:B------:R-:W-:Y:S01]  /*5160*/  ELECT P1, URZ, PT ;  /* 0x0000000000ff782f */ /* 0x000fe20003820000 */
[----:B------:R-:W-:Y:S05]  /*5170*/  VIADD R10, R10, 0x1 ;  /* 0x000000010a0a7836 */ /* 0x000fea0000000000 */
[----:B------:R-:W2:Y:S02]  /*5180*/  SYNCS.PHASECHK.TRANS64.TRYWAIT P0, [UR4+0x50], R0 ;  /* 0x00005000ff0075a7 */ /* 0x000ea40008001104 */
[----:B--2---:R-:W-:Y:S05]  /*5190*/  @!P0 BRA `(.L_x_85) ;  /* 0x0000002400b48947 */ /* 0x004fea0003800000 */
.L_x_143:
[----:B------:R-:W-:Y:S01]  /*51a0*/  UIADD3 UR9, UPT, UPT, UR4, 0x40, URZ ;  /* 0x0000004004097890 */ /* 0x000fe2000fffe0ff */
[----:B------:R-:W-:Y:S01]  /*51b0*/  PLOP3.LUT P1, PT, P2, P1, PT, 0xf2, 0x2f ;  /* 0x00000000002f781c */ /* 0x000fe20001723e72 */
[----:B------:R-:W-:Y:S01]  /*51c0*/  UPLOP3.LUT UP4, UPT, UPT, UPT, UPT, 0x80, 0x8 ;  /* 0x000000000008789c */ /* 0x000fe20003f8f070 */
[----:B------:R-:W-:Y:S01]  /*51d0*/  R2UR UR23, R51 ;  /* 0x00000000331772ca */ /* 0x000fe200000e0000 */
[----:B------:R-:W-:Y:S01]  /*51e0*/  UMOV UR20, 0x0 ;  /* 0x0000000000147882 */ /* 0x000fe20000000000 */
[----:B------:R-:W-:Y:S01]  /*51f0*/  UMOV UR21, 0x10000000 ;  /* 0x1000000000157882 */ /* 0x000fe20000000000 */
[----:B------:R-:W-:Y:S01]  /*5200*/  UMOV UR12, UR60 ;  /* 0x0000003c000c7c82 */ /* 0x000fe20008000000 */
[----:B------:R-:W-:Y:S01]  /*5210*/  R2UR UR22, R52 ;  /* 0x00000000341672ca */ /* 0x000fe200000e0000 */
[----:B------:R-:W-:Y:S06]  /*5220*/  UMOV UR60, UR26 ;  /* 0x0000001a003c7c82 */ /* 0x000fec0008000000 */
[----:B------:R-:W-:Y:S01]  /*5230*/  VOTEU.ALL UP0, P1 ;  /* 0x0000000000ff7886 */ /* 0x000fe20000800000 */
[----:B--2---:R-:W-:Y:S04]  /*5240*/  @!P1 IADD3 R2, P0, PT, R12, 0x580, RZ ;  /* 0x000005800c029810 */ /* 0x004fe80007f1e0ff */
[----:B------:R-:W-:Y:S01]  /*5250*/  @!UP0 ULEA UR5, UR25, UR24, 0xc ;  /* 0x0000001819058291 */ /* 0x000fe2000f8e60ff */
[----:B------:R-:W-:Y:S01]  /*5260*/  @!P1 IMAD.X R0, RZ, RZ, R13, P0 ;  /* 0x000000ffff009224 */ /* 0x000fe200000e060d */
[----:B------:R-:W-:Y:S01]  /*5270*/  @!UP0 USHF.L.U32 UR10, UR45, 0x5, URZ ;  /* 0x000000052d0a8899 */ /* 0x000fe200080006ff */
[----:B------:R-:W-:Y:S01]  /*5280*/  @!P1 R2UR UR6, R2 ;  /* 0x00000000020692ca */ /* 0x000fe200000e0000 */
[----:B------:R-:W-:Y:S01]  /*5290*/  @!UP0 UIADD3 UR8, UPT, UPT, UR5, 0x200, URZ ;  /* 0x0000020005088890 */ /* 0x000fe2000fffe0ff */
[C---:B------:R-:W-:Y:S01]  /*52a0*/  ISETP.NE.AND P0, PT, R10.reuse, 0x2, PT ;  /* 0x000000020a00780c */ /* 0x040fe20003f05270 */
[----:B------:R-:W-:Y:S02]  /*52b0*/  UIADD3 UR5, UPT, UPT, UR25, 0x1, URZ ;  /* 0x0000000119057890 */ /* 0x000fe4000fffe0ff */
[----:B------:R-:W-:Y:S01]  /*52c0*/  @!UP0 USHF.L.U32 UR11, UR48, 0x6, URZ ;  /* 0x00000006300b8899 */ /* 0x000fe200080006ff */
[----:B------:R-:W-:Y:S01]  /*52d0*/  SEL R10, R10, RZ, P0 ;  /* 0x000000ff0a0a7207 */ /* 0x000fe20000000000 */
[----:B------:R-:W-:Y:S02]  /*52e0*/  UISETP.NE.AND UP0, UPT, UR5, 0x2, UPT ;  /* 0x000000020500788c */ /* 0x000fe4000bf05270 */
[----:B------:R-:W-:Y:S02]  /*52f0*/  UIADD3 UR45, UPT, UPT, UR7, UR23, URZ ;  /* 0x00000017072d7290 */ /* 0x000fe4000fffe0ff */
[----:B------:R-:W-:Y:S01]  /*5300*/  USEL UR25, UR5, URZ, UP0 ;  /* 0x000000ff05197287 */ /* 0x000fe20008000000 */
[----:B------:R-:W-:Y:S01]  /*5310*/  @!P1 R2UR UR5, R0 ;  /* 0x00000000000592ca */ /* 0x000fe200000e0000 */
[----:B------:R-:W-:Y:S01]  /*5320*/  IMAD.U32 R2, RZ, RZ, UR6 ;  /* 0x00000006ff027e24 */ /* 0x000fe2000f8e00ff */
[----:B------:R-:W-:Y:S01]  /*5330*/  USEL UR17, URZ, 0x1, UP0 ;  /* 0x00000001ff117887 */ /* 0x000fe20008000000 */
[----:B------:R-:W-:Y:S01]  /*5340*/  SEL R0, RZ, 0x1, P0 ;  /* 0x00000001ff007807 */ /* 0x000fe20000000000 */
[----:B------:R-:W-:Y:S01]  /*5350*/  VOTEU.ALL UP0, P1 ;  /* 0x0000000000ff7886 */ /* 0x000fe20000800000 */
[----:B------:R-:W-:Y:S01]  /*5360*/  UIADD3 UR48, UPT, UPT, UR13, UR22, URZ ;  /* 0x000000160d307290 */ /* 0x000fe2000fffe0ff */
[----:B------:R-:W-:Y:S02]  /*5370*/  @!P1 R2UR UR18, R2 ;  /* 0x00000000021292ca */ /* 0x000fe400000e0000 */
[----:B------:R-:W-:Y:S02]  /*5380*/  LOP3.LUT R9, R9, R0, RZ, 0x3c, !PT ;  /* 0x0000000009097212 */ /* 0x000fe400078e3cff */
[----:B------:R-:W-:Y:S03]  /*5390*/  LOP3.LUT R11, R11, UR17, RZ, 0x3c, !PT ;  /* 0x000000110b0b7c12 */ /* 0x000fe6000f8e3cff */
[----:B------:R-:W-:Y:S01]  /*53a0*/  IMAD.U32 R3, RZ, RZ, UR5 ;  /* 0x00000005ff037e24 */ /* 0x000fe2000f8e00ff */
[----:B------:R-:W-:Y:S04]  /*53b0*/  UPRMT UR5, UR61, 0x654, UR9 ;  /* 0x000006543d057896 */ /* 0x000fe80008000009 */
[----:B------:R-:W-:Y:S11]  /*53c0*/  @!P1 R2UR UR19, R3 ;  /* 0x00000000031392ca */ /* 0x000ff600000e0000 */
[----:B------:R-:W-:Y:S02]  /*53d0*/  @!UPT UIADD3 URZ, UPT, UPT, URZ, URZ, URZ ;  /* 0x000000fffffff290 */ /* 0x000fe4000fffe0ff */
[----:B------:R2:W-:Y:S01]  /*53e0*/  @!UP0 UTMALDG.3D [UR8], [UR18], desc[UR20] ;  /* 0x00001408120085b4 */ /* 0x0005e20008011000 */
[----:B------:R2:W-:Y:S01]  /*53f0*/  @!P1 SYNCS.ARRIVE.TRANS64.RED.A0TR RZ, [UR4+0x40], R8 ;  /* 0x00004008ffff99a7 */ /* 0x0005e20008300404 */
[----:B------:R-:W-:Y:S01]  /*5400*/  SYNCS.ARRIVE.TRANS64.RED.A1T0 RZ, [UR5], RZ ;  /* 0x000000ffffff79a7 */ /* 0x000fe20008100405 */
[----:B------:R-:W-:Y:S05]  /*5410*/  BRA.U UP2, `(.L_x_86) ;  /* 0xfffffff502507547 */ /* 0x000fea000b83ffff */
[----:B------:R-:W-:Y:S01]  /*5420*/  UIADD3 UR24, UPT, UPT, UR24, 0x50, URZ ;  /* 0x0000005018187890 */ /* 0x000fe2000fffe0ff */
[----:B------:R-:W-:-:S03]  /*5430*/  SHF.L.U32 R2, R11, 0x1f, RZ ;  /* 0x0000001f0b027819 */ /* 0x000fc600000006ff */
[----:B------:R-:W-:-:S09]  /*5440*/  ULEA UR4, UR25, UR24, 0x3 ;  /* 0x0000001819047291 */ /* 0x000fd2000f8e18ff */
[----:B------:R-:W3:Y:S02]  /*5450*/  SYNCS.PHASECHK.TRANS64.TRYWAIT P0, [UR4], R2 ;  /* 0x00000002ff0075a7 */ /* 0x000ee40008001104 */
[----:B---3--:R-:W-:Y:S05]  /*5460*/  @!P0 BRA `(.L_x_87) ;  /* 0x0000002400188947 */ /* 0x008fea0003800000 */
.L_x_145:
[----:B------:R-:W-:-:S04]  /*5470*/  UIADD3 UR4, UPT, UPT, UR25, 0x1, URZ ;  /* 0x0000000119047890 */ /* 0x000fc8000fffe0ff */
[----:B------:R-:W-:-:S04]  /*5480*/  UISETP.NE.AND UP0, UPT, UR4, 0x2, UPT ;  /* 0x000000020400788c */ /* 0x000fc8000bf05270 */
[----:B------:R-:W-:Y:S02]  /*5490*/  USEL UR5, URZ, 0x1, UP0 ;  /* 0x00000001ff057887 */ /* 0x000fe40008000000 */
[----:B------:R-:W-:-:S04]  /*54a0*/  USEL UR4, UR4, URZ, UP0 ;  /* 0x000000ff04047287 */ /* 0x000fc80008000000 */
[----:B------:R-:W-:Y:S01]  /*54b0*/  ULEA UR4, UR4, UR24, 0x3 ;  /* 0x0000001804047291 */ /* 0x000fe2000f8e18ff */
[----:B---3--:R-:W-:-:S04]  /*54c0*/  LOP3.LUT R2, R11, UR5, RZ, 0x3c, !PT ;  /* 0x000000050b027c12 */ /* 0x008fc8000f8e3cff */
[----:B------:R-:W-:Y:S01]  /*54d0*/  SHF.L.U32 R2, R2, 0x1f, RZ ;  /* 0x0000001f02027819 */ /* 0x000fe200000006ff */
[----:B------:R-:W-:-:S07]  /*54e0*/  IMAD.U32 R0, RZ, RZ, UR4 ;  /* 0x00000004ff007e24 */ /* 0x000fce000f8e00ff */
.L_x_88:
[----:B---3--:R3:W4:Y:S02]  /*54f0*/  SYNCS.PHASECHK.TRANS64.TRYWAIT P0, [R0+URZ], R2 ;  /* 0x00000002000075a7 */ /* 0x00872400080011ff */
[----:B----4-:R-:W-:Y:S05]  /*5500*/  @!P0 NANOSLEEP.SYNCS 0x989680 ;  /* 0x009896800000895d */ /* 0x010fea0003900000 */
[----:B------:R-:W4:Y:S02]  /*5510*/  @!P0 SYNCS.PHASECHK.TRANS64 P0, [R0+URZ], R2 ;  /* 0x00000002000085a7 */ /* 0x000f2400080010ff */
[----:B-12-4-:R-:W-:Y:S05]  /*5520*/  @P0 EXIT ;  /* 0x000000000000094d */ /* 0x016fea0003800000 */
[----:B------:R-:W-:Y:S05]  /*5530*/  BRA `(.L_x_88) ;  /* 0xfffffffc00ec7947 */ /* 0x000fea000383ffff */
.L_x_78:
[----:B------:R-:W-:-:S06]  /*5540*/  UISETP.GE.AND UP0, UPT, UR18, 0x4, UPT ;  /* 0x000000041200788c */ /* 0x000fcc000bf06270 */
[----:B------:R-:W-:-:S13]  /*5550*/  PLOP3.LUT P0, PT, PT, PT, UP0, 0x80, 0x8 ;  /* 0x000000000008781c */ /* 0x000fda0003f0f008 */
[----:B-1----:R-:W-:Y:S05]  /*5560*/  @!P0 EXIT ;  /* 0x000000000000894d */ /* 0x002fea0003800000 */
[----:B------:R-:W-:Y:S01]  /*5570*/  BAR.SYNC.DEFER_BLOCKING 0x6, 0xa0 ;  /* 0x0182800000007b1d */ /* 0x000fe20000010000 */
[C---:B------:R-:W-:Y:S01]  /*5580*/  IMAD.SHL.U32 R5, R59.reuse, 0x20, RZ ;  /* 0x000000203b057824 */ /* 0x040fe200078e00ff */
[C---:B------:R-:W-:Y:S01]  /*5590*/  LOP3.LUT P0, RZ, R59.reuse, 0x4, RZ, 0xc0, !PT ;  /* 0x000000043bff7812 */ /* 0x040fe2000780c0ff */
[C---:B------:R-:W-:Y:S01]  /*55a0*/  IMAD.SHL.U32 R4, R59.reuse, 0x10, RZ ;  /* 0x000000103b047824 */ /* 0x040fe200078e00ff */
[----:B------:R-:W-:Y:S01]  /*55b0*/  CS2R R54, SRZ ;  /* 0x0000000000367805 */ /* 0x000fe2000001ff00 */
[----:B------:R-:W-:Y:S01]  /*55c0*/  IMAD.SHL.U32 R48, R59, 0x4, RZ ;  /* 0x000000043b307824 */ /* 0x000fe200078e00ff */
[----:B------:R-:W-:Y:S02]  /*55d0*/  UMOV UR43, 0x400 ;  /* 0x00000400002b7882 */ /* 0x000fe40000000000 */
[----:B------:R-:W1:Y:S01]  /*55e0*/  LDC.64 R44, c[0x0][0x888] ;  /* 0x00022200ff2c7b82 */ /* 0x000e620000000a00 */
[----:B------:R-:W-:Y:S01]  /*55f0*/  ULEA UR43, UR61, UR43, 0x18 ;  /* 0x0000002b3d2b7291 */ /* 0x000fe2000f8ec0ff */
[----:B------:R-:W-:Y:S01]  /*5600*/  LOP3.LUT R6, R5, 0xc0, RZ, 0xc0, !PT ;  /* 0x000000c005067812 */ /* 0x000fe200078ec0ff */
[----:B------:R-:W-:Y:S01]  /*5610*/  IMAD.U32 R23, R59, 0x10000, RZ ;  /* 0x000100003b177824 */ /* 0x000fe200078e00ff */
[----:B------:R-:W-:Y:S01]  /*5620*/  LOP3.LUT R4, R4, 0x600, RZ, 0xc0, !PT ;  /* 0x0000060004047812 */ /* 0x000fe200078ec0ff */
[----:B------:R-:W-:Y:S01]  /*5630*/  IMAD.MOV.U32 R58, RZ, RZ, 0x10 ;  /* 0x00000010ff3a7424 */ /* 0x000fe200078e00ff */
[----:B------:R-:W-:Y:S01]  /*5640*/  LOP3.LUT R48, R6, 0x18, R48, 0xf8, !PT ;  /* 0x0000001806307812 */ /* 0x000fe200078ef830 */
[----:B------:R-:W-:Y:S01]  /*5650*/  IMAD.MOV.U32 R57, RZ, RZ, 0x1 ;  /* 0x00000001ff397424 */ /* 0x000fe200078e00ff */
[----:B------:R-:W2:Y:S01]  /*5660*/  LDC.64 R46, c[0x0][0x890] ;  /* 0x00022400ff2e7b82 */ /* 0x000ea20000000a00 */
[----:B------:R-:W-:Y:S01]  /*5670*/  SHF.R.U32.HI R6, RZ, 0x1, R59 ;  /* 0x00000001ff067819 */ /* 0x000fe2000001163b */
[----:B------:R-:W-:Y:S01]  /*5680*/  IMAD.MOV.U32 R22, RZ, RZ, RZ ;  /* 0x000000ffff167224 */ /* 0x000fe200078e00ff */
[--C-:B------:R-:W-:Y:S01]  /*5690*/  LOP3.LUT R4, R4, 0x20, R5.reuse, 0xf8, !PT ;  /* 0x0000002004047812 */ /* 0x100fe200078ef805 */
[----:B------:R-:W-:Y:S01]  /*56a0*/  IMAD.MOV.U32 R56, RZ, RZ, RZ ;  /* 0x000000ffff387224 */ /* 0x000fe200078e00ff */
[----:B------:R-:W-:Y:S01]  /*56b0*/  LOP3.LUT R23, R23, 0x600000, RZ, 0xc0, !PT ;  /* 0x0060000017177812 */ /* 0x000fe200078ec0ff */
[----:B------:R-:W-:Y:S01]  /*56c0*/  IMAD.MOV.U32 R53, RZ, RZ, RZ ;  /* 0x000000ffff357224 */ /* 0x000fe200078e00ff */
[----:B------:R-:W-:Y:S01]  /*56d0*/  LOP3.LUT R48, R48, 0x8, R6, 0x78, !PT ;  /* 0x0000000830307812 */ /* 0x000fe200078e7806 */
[----:B------:R-:W3:Y:S01]  /*56e0*/  LDC.64 R42, c[0x0][0x8b0] ;  /* 0x00022c00ff2a7b82 */ /* 0x000ee20000000a00 */
[----:B------:R-:W4:Y:S01]  /*56f0*/  LDS R0, [UR43+0x120] ;  /* 0x0001202bff007984 */ /* 0x000f220008000800 */
[----:B------:R-:W-:Y:S01]  /*5700*/  LOP3.LUT R4, R4, 0x100, R5, 0xf8, !PT ;  /* 0x0000010004047812 */ /* 0x000fe200078ef805 */
[----:B------:R-:W1:Y:S01]  /*5710*/  LDCU UR49, c[0x0][0x370] ;  /* 0x00006e00ff3177ac */ /* 0x000e620008000800 */
[----:B------:R-:W-:-:S02]  /*5720*/  LOP3.LUT R59, R59, 0x60, RZ, 0xc0, !PT ;  /* 0x000000603b3b7812 */ /* 0x000fc400078ec0ff */
[----:B------:R-:W-:Y:S01]  /*5730*/  LOP3.LUT R48, R4, R48, RZ, 0xfc, !PT ;  /* 0x0000003004307212 */ /* 0x000fe200078efcff */
[----:B------:R-:W1:Y:S01]  /*5740*/  LDCU.64 UR62, c[0x0][0x348] ;  /* 0x00006900ff3e77ac */ /* 0x000e620008000a00 */
[----:B------:R-:W1:Y:S01]  /*5750*/  LDC.64 R40, c[0x0][0x8a8] ;  /* 0x00022a00ff287b82 */ /* 0x000e620000000a00 */
[----:B------:R-:W-:Y:S01]  /*5760*/  SEL R58, R58, 0xfffffff0, !P0 ;  /* 0xfffffff03a3a7807 */ /* 0x000fe20004000000 */
[----:B------:R-:W1:Y:S01]  /*5770*/  LDCU UR42, c[0x0][0xb0c] ;  /* 0x00016180ff2a77ac */ /* 0x000e620008000800 */
[----:B------:R-:W1:Y:S01]  /*5780*/  LDCU UR38, c[0x0][0xb30] ;  /* 0x00016600ff2677ac */ /* 0x000e620008000800 */
[----:B------:R-:W1:Y:S01]  /*5790*/  LDCU.64 UR56, c[0x0][0x888] ;  /* 0x00011100ff3877ac */ /* 0x000e620008000a00 */
[----:B------:R-:W1:Y:S01]  /*57a0*/  LDCU.64 UR40, c[0x0][0xb28] ;  /* 0x00016500ff2877ac */ /* 0x000e620008000a00 */
[----:B------:R-:W1:Y:S01]  /*57b0*/  LDCU.128 UR52, c[0x0][0xb10] ;  /* 0x00016200ff3477ac */ /* 0x000e620008000c00 */
[----:B------:R-:W1:Y:S01]  /*57c0*/  LDCU UR47, c[0x0][0x374] ;  /* 0x00006e80ff2f77ac */ /* 0x000e620008000800 */
[----:B------:R-:W-:Y:S01]  /*57d0*/  UIADD3 UR58, UPT, UPT, UR43, 0x200, URZ ;  /* 0x000002002b3a7890 */ /* 0x000fe2000fffe0ff */
[----:B------:R-:W-:Y:S01]  /*57e0*/  UMOV UR44, URZ ;  /* 0x000000ff002c7c82 */ /* 0x000fe20008000000 */
[----:B------:R-:W-:Y:S01]  /*57f0*/  UMOV UR46, URZ ;  /* 0x000000ff002e7c82 */ /* 0x000fe20008000000 */
[----:B--2-4-:R-:W-:-:S09]  /*5800*/  IMAD.IADD R23, R0, 0x1, R23 ;  /* 0x0000000100177824 */ /* 0x014fd200078e0217 */
.L_x_108:
[----:B------:R-:W-:Y:S02]  /*5810*/  LEA R3, R53, UR43, 0x3 ;  /* 0x0000002b35037c11 */ /* 0x000fe4000f8e18ff */
[----:B------:R-:W-:Y:S02]  /*5820*/  SHF.L.U32 R0, R55, 0x1f, RZ ;  /* 0x0000001f37007819 */ /* 0x000fe400000006ff */
[----:B------:R-:W-:Y:S02]  /*5830*/  LEA R4, R53, UR43, 0x4 ;  /* 0x0000002b35047c11 */ /* 0x000fe4000f8e20ff */
[----:B------:R-:W2:Y:S02]  /*5840*/  SYNCS.PHASECHK.TRANS64.TRYWAIT P0, [R3+URZ+0x70], R0 ;  /* 0x00007000030075a7 */ /* 0x000ea400080011ff */
[----:B--2---:R-:W-:Y:S05]  /*5850*/  @!P0 BRA `(.L_x_89) ;  /* 0x0000002000348947 */ /* 0x004fea0003800000 */
.L_x_146:
        /* <DEDUP_REMOVED lines=8> */
[----:B----4-:R-:W-:Y:S11]  /*58e0*/  LOP3.LUT P0, RZ, R6, 0x1, RZ, 0xc0, !PT ;  /* 0x0000000106ff7812 */ /* 0x010ff6000780c0ff */
[----:B------:R-:W-:Y:S02]  /*58f0*/  @!UPT UIADD3 URZ, UPT, UPT, URZ, URZ, URZ ;  /* 0x000000fffffff290 */ /* 0x000fe4000fffe0ff */
[----:B-1----:R-:W-:Y:S01]  /*5900*/  VOTEU.ANY UP1, P0 ;  /* 0x0000000000ff7886 */ /* 0x002fe20000020100 */
[----:B------:R-:W-:Y:S01]  /*5910*/  PLOP3.LUT P0, PT, PT, PT, UP1, 0x80, 0x8 ;  /* 0x000000000008781c */ /* 0x000fe20003f0f018 */
[----:B------:R-:W-:Y:S11]  /*5920*/  UP2UR UR50, UPR, URZ, 0x2 ;  /* 0x00000002ff327883 */ /* 0x000ff60008000000 */
[----:B------:R-:W-:Y:S01]  /*5930*/  @!UPT UIADD3 URZ, UPT, UPT, URZ, URZ, URZ ;  /* 0x000000fffffff290 */ /* 0x000fe2000fffe0ff */
        /* <DEDUP_REMOVED lines=13> */
[----:B------:R-:W2:Y:S01]  /*5a10*/  LDCU UR12, c[0x0][0xb20] ;  /* 0x00016400ff0c77ac */ /* 0x000ea20008000800 */
[----:B------:R-:W-:Y:S02]  /*5a20*/  UIMAD.WIDE.U32 UR4, UR47, UR55, URZ ;  /* 0x000000372f0472a5 */ /* 0x000fe4000f8e00ff */
[----:B------:R-:W-:Y:S02]  /*5a30*/  UIMAD.WIDE.U32 UR6, UR49, UR52, URZ ;  /* 0x00000034310672a5 */ /* 0x000fe4000f8e00ff */
[----:B------:R-:W-:Y:S02]  /*5a40*/  UISETP.NE.AND UP0, UPT, UR54, 0x1, UPT ;  /* 0x000000013600788c */ /* 0x000fe4000bf05270 */
[----:B------:R-:W-:Y:S02]  /*5a50*/  UIMAD.WIDE.U32 UR8, UR36, UR55, URZ ;  /* 0x00000037240872a5 */ /* 0x000fe4000f8e00ff */
[----:B------:R-:W-:Y:S02]  /*5a60*/  UIMAD.WIDE.U32 UR10, UR37, UR52, URZ ;  /* 0x00000034250a72a5 */ /* 0x000fe4000f8e00ff */
[----:B------:R-:W-:Y:S02]  /*5a70*/  UISETP.NE.AND UP1, UPT, UR42, 0x1, UPT ;  /* 0x000000012a00788c */ /* 0x000fe4000bf25270 */
[----:B------:R-:W-:Y:S01]  /*5a80*/  UISETP.NE.AND UP2, UPT, UR39, 0x1, UPT ;  /* 0x000000012700788c */ /* 0x000fe2000bf45270 */
[----:B------:R-:W-:Y:S02]  /*5a90*/  UMOV UR4, UR5 ;  /* 0x0000000500047c82 */ /* 0x000fe40008000000 */
[----:B--2---:R-:W-:Y:S03]  /*5aa0*/  USHF.R.U32.HI UR5, URZ, UR12, UR4 ;  /* 0x0000000cff057299 */ /* 0x004fe60008011604 */
[----:B------:R-:W-:Y:S02]  /*5ab0*/  UMOV UR4, UR7 ;  /* 0x0000000700047c82 */ /* 0x000fe40008000000 */
[----:B------:R-:W-:Y:S02]  /*5ac0*/  USHF.R.U32.HI UR7, URZ, UR53, UR4 ;  /* 0x00000035ff077299 */ /* 0x000fe40008011604 */
[----:B------:R-:W-:Y:S02]  /*5ad0*/  USEL UR4, UR47, UR5, !UP0 ;  /* 0x000000052f047287 */ /* 0x000fe4000c000000 */
[----:B------:R-:W-:Y:S01]  /*5ae0*/  USEL UR7, UR49, UR7, !UP1 ;  /* 0x0000000731077287 */ /* 0x000fe2000c800000 */
[----:B------:R-:W-:Y:S01]  /*5af0*/  UMOV UR5, UR9 ;  /* 0x0000000900057c82 */ /* 0x000fe20008000000 */
[----:B------:R-:W-:Y:S02]  /*5b00*/  UIMAD.WIDE.U32 UR8, UR4, UR40, URZ ;  /* 0x00000028040872a5 */ /* 0x000fe4000f8e00ff */
[----:B------:R-:W-:Y:S03]  /*5b10*/  USHF.R.U32.HI UR6, URZ, UR12, UR5 ;  /* 0x0000000cff067299 */ /* 0x000fe60008011605 */
[----:B------:R-:W-:Y:S01]  /*5b20*/  UMOV UR5, UR11 ;  /* 0x0000000b00057c82 */ /* 0x000fe20008000000 */
[----:B------:R-:W-:Y:S02]  /*5b30*/  UIMAD.WIDE.U32 UR10, UR7, UR40, URZ ;  /* 0x00000028070a72a5 */ /* 0x000fe4000f8e00ff */
[----:B------:R-:W-:Y:S02]  /*5b40*/  USHF.R.U32.HI UR12, URZ, UR53, UR5 ;  /* 0x00000035ff0c7299 */ /* 0x000fe40008011605 */
[----:B------:R-:W-:Y:S01]  /*5b50*/  USEL UR6, UR36, UR6, !UP0 ;  /* 0x0000000624067287 */ /* 0x000fe2000c000000 */
[----:B------:R-:W-:Y:S02]  /*5b60*/  UMOV UR5, UR9 ;  /* 0x0000000900057c82 */ /* 0x000fe40008000000 */
[----:B------:R-:W-:Y:S01]  /*5b70*/  UMOV UR10, UR11 ;  /* 0x0000000b000a7c82 */ /* 0x000fe20008000000 */
[----:B------:R-:W-:Y:S02]  /*5b80*/  @UP2 USHF.R.U32.HI UR4, URZ, UR41, UR5 ;  /* 0x00000029ff042299 */ /* 0x000fe40008011605 */
[----:B------:R-:W-:Y:S02]  /*5b90*/  @UP2 USHF.R.U32.HI UR7, URZ, UR41, UR10 ;  /* 0x00000029ff072299 */ /* 0x000fe4000801160a */
[----:B------:R-:W-:Y:S02]  /*5ba0*/  UIMAD UR4, UR39, UR4, URZ ;  /* 0x00000004270472a4 */ /* 0x000fe4000f8e02ff */
[----:B------:R-:W-:Y:S02]  /*5bb0*/  UIMAD.WIDE.U32 UR10, UR6, UR40, URZ ;  /* 0x00000028060a72a5 */ /* 0x000fe4000f8e00ff */
[----:B------:R-:W-:Y:S02]  /*5bc0*/  USEL UR5, UR37, UR12, !UP1 ;  /* 0x0000000c25057287 */ /* 0x000fe4000c800000 */
[----:B------:R-:W-:Y:S02]  /*5bd0*/  UIMAD UR8, UR39, UR7, URZ ;  /* 0x00000007270872a4 */ /* 0x000fe4000f8e02ff */
[----:B------:R-:W-:Y:S03]  /*5be0*/  UISETP.GE.AND UP0, UPT, UR6, UR4, UPT ;  /* 0x000000040600728c */ /* 0x000fe6000bf06270 */
[----:B------:R-:W-:Y:S01]  /*5bf0*/  UMOV UR4, UR11 ;  /* 0x0000000b00047c82 */ /* 0x000fe20008000000 */
[----:B------:R-:W-:Y:S02]  /*5c00*/  UISETP.GE.OR UP0, UPT, UR5, UR8, UP0 ;  /* 0x000000080500728c */ /* 0x000fe40008706670 */
[----:B------:R-:W-:Y:S02]  /*5c10*/  USHF.R.U32.HI UR4, URZ, UR41, UR4 ;  /* 0x00000029ff047299 */ /* 0x000fe40008011604 */
[----:B------:R-:W-:Y:S02]  /*5c20*/  UIMAD.WIDE.U32 UR8, UR5, UR40, URZ ;  /* 0x00000028050872a5 */ /* 0x000fe4000f8e00ff */
[----:B------:R-:W-:Y:S02]  /*5c30*/  USEL UR11, UR6, UR4, !UP2 ;  /* 0x00000004060b7287 */ /* 0x000fe4000d000000 */
[----:B------:R-:W-:Y:S02]  /*5c40*/  UIADD3 UR8, UPT, UPT, -UR5, URZ, URZ ;  /* 0x000000ff05087290 */ /* 0x000fe4000fffe1ff */
[----:B------:R-:W-:Y:S01]  /*5c50*/  UIADD3 UR10, UPT, UPT, -UR11, URZ, URZ ;  /* 0x000000ff0b0a7290 */ /* 0x000fe2000fffe1ff */
[----:B------:R-:W-:Y:S01]  /*5c60*/  @!UP0 UMOV UR4, UR9 ;  /* 0x0000000900048c82 */ /* 0x000fe20008000000 */
[----:B------:R-:W-:Y:S02]  /*5c70*/  UIADD3 UR9, UPT, UPT, -UR6, URZ, URZ ;  /* 0x000000ff06097290 */ /* 0x000fe4000fffe1ff */
[----:B------:R-:W-:Y:S02]  /*5c80*/  @!UP0 USHF.R.U32.HI UR4, URZ, UR41, UR4 ;  /* 0x00000029ff048299 */ /* 0x000fe40008011604 */
[----:B------:R-:W-:Y:S02]  /*5c90*/  UIMAD UR10, UR39, UR10, UR6 ;  /* 0x0000000a270a72a4 */ /* 0x000fe4000f8e0206 */
[----:B------:R-:W-:Y:S04]  /*5ca0*/  @!UP0 USEL UR4, UR5, UR4, !UP2 ;  /* 0x0000000405048287 */ /* 0x000fe8000d000000 */
[----:B------:R-:W-:Y:S02]  /*5cb0*/  @!UP0 UIMAD UR10, UR7, UR10, UR4 ;  /* 0x0000000a070a82a4 */ /* 0x000fe4000f8e0204 */
[----:B------:R-:W-:Y:S02]  /*5cc0*/  @!UP0 UIADD3 UR11, UPT, UPT, UR11, -UR4, URZ ;  /* 0x800000040b0b8290 */ /* 0x000fe4000fffe0ff */
[----:B------:R-:W-:Y:S02]  /*5cd0*/  UIMAD UR7, UR42, UR8, UR37 ;  /* 0x000000082a0772a4 */ /* 0x000fe4000f8e0225 */
[----:B------:R-:W-:Y:S02]  /*5ce0*/  @!UP0 UIMAD UR6, UR11, UR39, UR5 ;  /* 0x000000270b0682a4 */ /* 0x000fe4000f8e0205 */
[----:B------:R-:W-:Y:S01]  /*5cf0*/  UIMAD UR4, UR54, UR9, UR36 ;  /* 0x00000009360472a4 */ /* 0x000fe2000f8e0224 */
[----:B------:R-:W-:Y:S02]  /*5d00*/  @!UP0 UMOV UR5, UR10 ;  /* 0x0000000a00058c82 */ /* 0x000fe40008000000 */
[----:B------:R-:W-:Y:S02]  /*5d10*/  UIMAD UR37, UR5, UR42, UR7 ;  /* 0x0000002a052572a4 */ /* 0x000fe4000f8e0207 */
[----:B------:R-:W-:Y:S11]  /*5d20*/  UIMAD UR36, UR6, UR54, UR4 ;  /* 0x00000036062472a4 */ /* 0x000ff6000f8e0204 */
[----:B------:R-:W-:Y:S01]  /*5d30*/  @!UPT UIADD3 URZ, UPT, UPT, URZ, URZ, URZ ;  /* 0x000000fffffff290 */ /* 0x000fe2000fffe0ff */
.L_x_90:
[----:B------:R-:W-:Y:S01]  /*5d40*/  UISETP.NE.AND UP0, UPT, UR38, 0x1, UPT ;  /* 0x000000012600788c */ /* 0x000fe2000bf05270 */
[----:B------:R-:W-:Y:S10]  /*5d50*/  IADD3 R53, PT, PT, R53, 0x1, RZ ;  /* 0x0000000135357810 */ /* 0x000ff40007ffe0ff */
[----:B------:R-:W2:Y:S01]  /*5d60*/  @!UP0 LDCU.128 UR12, c[0x0][0xb10] ;  /* 0x00016200ff0c87ac */ /* 0x000ea20008000c00 */
[----:B------:R-:W4:Y:S01]  /*5d70*/  @!UP0 LDCU UR5, c[0x0][0xb0c] ;  /* 0x00016180ff0587ac */ /* 0x000f220008000800 */
[----:B------:R-:W3:Y:S01]  /*5d80*/  @!UP0 LDCU UR10, c[0x0][0xb20] ;  /* 0x00016400ff0a87ac */ /* 0x000ee20008000800 */
[----:B--2---:R-:W-:Y:S02]  /*5d90*/  UIMAD.WIDE.U32 UR8, UR37, UR12, URZ ;  /* 0x0000000c250872a5 */ /* 0x004fe4000f8e00ff */
[----:B------:R-:W-:Y:S02]  /*5da0*/  UIMAD.WIDE.U32 UR6, UR36, UR15, URZ ;  /* 0x0000000f240672a5 */ /* 0x000fe4000f8e00ff */
[----:B------:R-:W-:Y:S03]  /*5db0*/  @!UP0 UISETP.NE.AND UP1, UPT, UR14, 0x1, UPT ;  /* 0x000000010e00888c */ /* 0x000fe6000bf25270 */
[----:B------:R-:W-:Y:S01]  /*5dc0*/  @!UP0 UMOV UR4, UR9 ;  /* 0x0000000900048c82 */ /* 0x000fe20008000000 */
[----:B----4-:R-:W-:Y:S02]  /*5dd0*/  @!UP0 UISETP.NE.AND UP2, UPT, UR5, 0x1, UPT ;  /* 0x000000010500888c */ /* 0x010fe4000bf45270 */
[----:B------:R-:W-:Y:S01]  /*5de0*/  @!UP0 USHF.R.U32.HI UR4, URZ, UR13, UR4 ;  /* 0x0000000dff048299 */ /* 0x000fe20008011604 */
[----:B------:R-:W-:Y:S02]  /*5df0*/  @!UP0 UMOV UR6, UR7 ;  /* 0x0000000700068c82 */ /* 0x000fe40008000000 */
[----:B---3--:R-:W-:Y:S02]  /*5e00*/  @!UP0 USHF.R.U32.HI UR6, URZ, UR10, UR6 ;  /* 0x0000000aff068299 */ /* 0x008fe40008011606 */
[----:B------:R-:W-:Y:S02]  /*5e10*/  @!UP0 USEL UR7, UR37, UR4, !UP2 ;  /* 0x0000000425078287 */ /* 0x000fe4000d000000 */
[----:B------:R-:W-:Y:S04]  /*5e20*/  @!UP0 USEL UR6, UR36, UR6, !UP1 ;  /* 0x0000000624068287 */ /* 0x000fe8000c800000 */
[----:B------:R-:W-:Y:S02]  /*5e30*/  @!UP0 UIADD3 UR4, UPT, UPT, -UR7, UR6, URZ ;  /* 0x0000000607048290 */ /* 0x000fe4000fffe1ff */
[----:B------:R-:W-:Y:S02]  /*5e40*/  @!UP0 UIADD3 UR6, UPT, UPT, UR7, -UR6, URZ ;  /* 0x8000000607068290 */ /* 0x000fe4000fffe0ff */
[----:B------:R-:W-:Y:S02]  /*5e50*/  @!UP0 UIMAD UR37, UR4, UR5, UR37 ;  /* 0x00000005042582a4 */ /* 0x000fe4000f8e0225 */
[----:B------:R-:W-:Y:S02]  /*5e60*/  @!UP0 UIMAD UR36, UR6, UR14, UR36 ;  /* 0x0000000e062482a4 */ /* 0x000fe4000f8e0224 */
[----:B------:R-:W-:Y:S09]  /*5e70*/  ULOP3.LUT UP0, URZ, UR58, 0x1b0, URZ, 0xc0, !UPT ;  /* 0x000001b03aff7892 */ /* 0x000ff2000f80c0ff */
[----:B------:R-:W-:Y:S05]  /*5e80*/  BRA.U !UP0, `(.L_x_91) ;  /* 0x00000001087c7547 */ /* 0x000fea000b800000 */
[----:B------:R-:W2:Y:S01]  /*5e90*/  LDCU.64 UR8, c[0x4][0x80] ;  /* 0x01001000ff0877ac */ /* 0x000ea20008000a00 */
[----:B------:R-:W-:Y:S01]  /*5ea0*/  MOV R2, 0x0 ;  /* 0x0000000000027802 */ /* 0x000fe20000000f00 */
[----:B------:R-:W-:Y:S02]  /*5eb0*/  HFMA2 R12, -RZ, RZ, 0, 5.9604644775390625e-08 ;  /* 0x00000001ff0c7431 */ /* 0x000fe400000001ff */
[----:B------:R-:W-:Y:S01]  /*5ec0*/  IMAD.MOV.U32 R8, RZ, RZ, 0x70 ;  /* 0x00000070ff087424 */ /* 0x000fe200078e00ff */
[----:B------:R3:W4:Y:S01]  /*5ed0*/  LDC.64 R14, c[0x4][R2] ;  /* 0x01000000020e7b82 */ /* 0x0007220000000a00 */
[----:B------:R-:W1:Y:S01]  /*5ee0*/  LDCU.64 UR6, c[0x4][0x88] ;  /* 0x01001100ff0677ac */ /* 0x000e620008000a00 */
[----:B------:R-:W-:Y:S01]  /*5ef0*/  IMAD.MOV.U32 R13, RZ, RZ, RZ ;  /* 0x000000ffff0d7224 */ /* 0x000fe200078e00ff */
[----:B------:R-:W1:Y:S01]  /*5f00*/  LDCU.64 UR4, c[0x4][0x8] ;  /* 0x01000100ff0477ac */ /* 0x000e620008000a00 */
[----:B--2---:R-:W-:Y:S01]  /*5f10*/  MOV R5, UR9 ;  /* 0x0000000900057c02 */ /* 0x004fe20008000f00 */
[----:B------:R-:W-:Y:S01]  /*5f20*/  IMAD.U32 R4, RZ, RZ, UR8 ;  /* 0x00000008ff047e24 */ /* 0x000fe2000f8e00ff */
[----:B-1----:R-:W-:Y:S01]  /*5f30*/  MOV R7, UR7 ;  /* 0x0000000700077c02 */ /* 0x002fe20008000f00 */
[----:B------:R-:W-:Y:S01]  /*5f40*/  IMAD.U32 R6, RZ, RZ, UR6 ;  /* 0x00000006ff067e24 */ /* 0x000fe2000f8e00ff */
[----:B------:R-:W-:Y:S01]  /*5f50*/  MOV R11, UR5 ;  /* 0x00000005000b7c02 */ /* 0x000fe20008000f00 */
[----:B------:R-:W-:Y:S02]  /*5f60*/  IMAD.U32 R10, RZ, RZ, UR4 ;  /* 0x00000004ff0a7e24 */ /* 0x000fe4000f8e00ff */
[----:B------:R-:W-:Y:S07]  /*5f70*/  LEPC R20, `(.L_x_92) ;  /* 0x000000001014794e */ /* 0x000fee0000000000 */
[----:B---345:R-:W-:Y:S05]  /*5f80*/  CALL.ABS.NOINC R14 ;  /* 0x000000000e007343 */ /* 0x038fea0003c00000 */
.L_x_92:
[----:B------:R-:W1:Y:S01]  /*5f90*/  LDCU.64 UR8, c[0x4][0x80] ;  /* 0x01001000ff0877ac */ /* 0x000e620008000a00 */
[----:B------:R-:W2:Y:S01]  /*5fa0*/  LDC.64 R2, c[0x4][R2] ;  /* 0x0100000002027b82 */ /* 0x000ea20000000a00 */
[----:B------:R-:W-:Y:S02]  /*5fb0*/  HFMA2 R12, -RZ, RZ, 0, 5.9604644775390625e-08 ;  /* 0x00000001ff0c7431 */ /* 0x000fe400000001ff */
[----:B------:R-:W-:Y:S02]  /*5fc0*/  IMAD.MOV.U32 R8, RZ, RZ, 0x70 ;  /* 0x00000070ff087424 */ /* 0x000fe400078e00ff */
[----:B------:R-:W-:Y:S01]  /*5fd0*/  IMAD.MOV.U32 R13, RZ, RZ, RZ ;  /* 0x000000ffff0d7224 */ /* 0x000fe200078e00ff */
[----:B------:R-:W3:Y:S01]  /*5fe0*/  LDCU.64 UR6, c[0x4][0x88] ;  /* 0x01001100ff0677ac */ /* 0x000ee20008000a00 */
[----:B------:R-:W4:Y:S01]  /*5ff0*/  LDCU.64 UR4, c[0x4][0x8] ;  /* 0x01000100ff0477ac */ /* 0x000f220008000a00 */
[----:B-1----:R-:W-:Y:S02]  /*6000*/  MOV R4, UR8 ;  /* 0x0000000800047c02 */ /* 0x002fe40008000f00 */
[----:B------:R-:W-:Y:S02]  /*6010*/  MOV R5, UR9 ;  /* 0x0000000900057c02 */ /* 0x000fe40008000f00 */
[----:B---3--:R-:W-:Y:S01]  /*6020*/  MOV R7, UR7 ;  /* 0x0000000700077c02 */ /* 0x008fe20008000f00 */
[----:B------:R-:W-:Y:S01]  /*6030*/  IMAD.U32 R6, RZ, RZ, UR6 ;  /* 0x00000006ff067e24 */ /* 0x000fe2000f8e00ff */
[----:B----4-:R-:W-:Y:S01]  /*6040*/  MOV R11, UR5 ;  /* 0x00000005000b7c02 */ /* 0x010fe20008000f00 */
[----:B------:R-:W-:Y:S02]  /*6050*/  IMAD.U32 R10, RZ, RZ, UR4 ;  /* 0x00000004ff0a7e24 */ /* 0x000fe4000f8e00ff */
[----:B------:R-:W-:Y:S07]  /*6060*/  LEPC R20, `(.L_x_91) ;  /* 0x000000001014794e */ /* 0x000fee0000000000 */
[----:B--2---:R-:W-:Y:S05]  /*6070*/  CALL.ABS.NOINC R2 ;  /* 0x0000000002007343 */ /* 0x004fea0003c00000 */
.L_x_91:
[----:B------:R-:W-:Y:S01]  /*6080*/  ISETP.NE.U32.AND P3, PT, R46, RZ, PT ;  /* 0x000000ff2e00720c */ /* 0x000fe20003f65070 */
[----:B------:R-:W-:Y:S01]  /*6090*/  UISETP.NE.AND UP1, UPT, UR59, URZ, UPT ;  /* 0x000000ff3b00728c */ /* 0x000fe2000bf25270 */
[----:B------:R-:W-:Y:S02]  /*60a0*/  ISETP.NE.U32.AND P4, PT, R42, RZ, PT ;  /* 0x000000ff2a00720c */ /* 0x000fe40003f85070 */
[----:B------:R-:W-:Y:S02]  /*60b0*/  ISETP.NE.AND.EX P3, PT, R47, RZ, PT, P3 ;  /* 0x000000ff2f00720c */ /* 0x000fe40003f65330 */
[----:B------:R-:W-:Y:S02]  /*60c0*/  PLOP3.LUT P1, PT, PT, PT, PT, 0x8, 0x80 ;  /* 0x000000000080781c */ /* 0x000fe40003f2e170 */
[----:B------:R-:W-:Y:S02]  /*60d0*/  PLOP3.LUT P0, PT, PT, PT, UP1, 0x80, 0x8 ;  /* 0x000000000008781c */ /* 0x000fe40003f0f018 */
[----:B------:R-:W-:Y:S02]  /*60e0*/  ISETP.NE.AND.EX P4, PT, R43, RZ, PT, P4 ;  /* 0x000000ff2b00720c */ /* 0x000fe40003f85340 */
[----:B------:R-:W2:Y:S09]  /*60f0*/  @UP1 LDCU.64 UR4, c[0x0][0x888] ;  /* 0x00011100ff0417ac */ /* 0x000eb20008000a00 */
[----:B------:R-:W-:Y:S01]  /*6100*/  @P0 PLOP3.LUT P1, PT, P3, PT, PT, 0x80, 0x8 ;  /* 0x000000000008081c */ /* 0x000fe20001f2f070 */
[----:B--2---:R-:W-:Y:S04]  /*6110*/  @UP1 UISETP.NE.U32.AND UP0, UPT, UR4, URZ, UPT ;  /* 0x000000ff0400128c */ /* 0x004fe8000bf05070 */
[----:B------:R-:W-:Y:S04]  /*6120*/  @UP1 UISETP.NE.AND.EX UP0, UPT, UR5, URZ, UPT, UP0 ;  /* 0x000000ff0500128c */ /* 0x000fe8000bf05300 */
[----:B------:R-:W-:Y:S01]  /*6130*/  @UP1 USEL UR4, URZ, 0xffffffff, UP0 ;  /* 0xffffffffff041887 */ /* 0x000fe20008000000 */
[----:B------:R-:W-:Y:S11]  /*6140*/  @!P3 BRA `(.L_x_93) ;  /* 0x000000000030b947 */ /* 0x000ff60003800000 */
[----:B------:R-:W-:Y:S01]  /*6150*/  ISETP.NE.U32.AND P2, PT, R44, RZ, PT ;  /* 0x000000ff2c00720c */ /* 0x000fe20003f45070 */
[----:B------:R-:W2:Y:S01]  /*6160*/  LDCU.64 UR6, c[0x0][0x358] ;  /* 0x00006b00ff0677ac */ /* 0x000ea20008000a00 */
[----:B------:R-:W-:Y:S02]  /*6170*/  IMAD.MOV.U32 R49, RZ, RZ, 0x1 ;  /* 0x00000001ff317424 */ /* 0x000fe400078e00ff */
[----:B------:R-:W-:Y:S11]  /*6180*/  ISETP.NE.AND.EX P2, PT, R45, RZ, PT, P2 ;  /* 0x000000ff2d00720c */ /* 0x000ff60003f45320 */
[----:B------:R-:W-:Y:S02]  /*6190*/  @!UPT UIADD3 URZ, UPT, UPT, URZ, URZ, URZ ;  /* 0x000000fffffff290 */ /* 0x000fe4000fffe0ff */
[----:B------:R-:W3:Y:S01]  /*61a0*/  @P2 LDC.64 R2, c[0x0][0x888] ;  /* 0x00022200ff022b82 */ /* 0x000ee20000000a00 */
[----:B-1----:R-:W-:Y:S04]  /*61b0*/  @P2 IMAD R0, R46, UR60, RZ ;  /* 0x0000003c2e002c24 */ /* 0x002fe8000f8e02ff */
[----:B---3--:R-:W-:Y:S04]  /*61c0*/  @P2 IMAD.WIDE R2, R0, 0x4, R2 ;  /* 0x0000000400022825 */ /* 0x008fe800078e0202 */
[----:B------:R-:W-:Y:S01]  /*61d0*/  HFMA2 R0, -RZ, RZ, 0, 5.9604644775390625e-08 ;  /* 0x00000001ff007431 */ /* 0x000fe200000001ff */
[----:B--2--5:R2:W5:Y:S04]  /*61e0*/  @P2 LDG.E R25, desc[UR6][R2.64] ;  /* 0x0000000602192981 */ /* 0x024568000c1e1900 */
[----:B------:R-:W-:Y:S01]  /*61f0*/  @!P2 PRMT R49, R0, 0x7610, R49 ;  /* 0x000076100031a816 */ /* 0x000fe20000000031 */
[----:B--2---:R-:W3:Y:S06]  /*6200*/  @!P2 LDC R25, c[0x0][0x880] ;  /* 0x00022000ff19ab82 */ /* 0x004eec0000000800 */
.L_x_93:
[----:B------:R-:W-:Y:S05]  /*6210*/  @!P4 BRA `(.L_x_94) ;  /* 0x000000000024c947 */ /* 0x000fea0003800000 */
[----:B------:R-:W-:Y:S01]  /*6220*/  ISETP.NE.U32.AND P2, PT, R40, RZ, PT ;  /* 0x000000ff2800720c */ /* 0x000fe20003f45070 */
[----:B------:R-:W2:Y:S03]  /*6230*/  LDCU.64 UR6, c[0x0][0x358] ;  /* 0x00006b00ff0677ac */ /* 0x000ea60008000a00 */
[----:B------:R-:W-:Y:S11]  /*6240*/  ISETP.NE.AND.EX P2, PT, R41, RZ, PT, P2 ;  /* 0x000000ff2900720c */ /* 0x000ff60003f45320 */
[----:B------:R-:W-:Y:S02]  /*6250*/  @!UPT UIADD3 URZ, UPT, UPT, URZ, URZ, URZ ;  /* 0x000000fffffff290 */ /* 0x000fe4000fffe0ff */
[----:B------:R-:W4:Y:S01]  /*6260*/  @P2 LDC.64 R2, c[0x0][0x8a8] ;  /* 0x00022a00ff022b82 */ /* 0x000f220000000a00 */
[----:B-1----:R-:W-:Y:S04]  /*6270*/  @P2 IMAD R0, R42, UR60, RZ ;  /* 0x0000003c2a002c24 */ /* 0x002fe8000f8e02ff */
[----:B----4-:R-:W-:Y:S05]  /*6280*/  @P2 IMAD.WIDE R2, R0, 0x4, R2 ;  /* 0x0000000400022825 */ /* 0x010fea00078e0202 */
[----:B--2--5:R2:W5:Y:S02]  /*6290*/  @P2 LDG.E R24, desc[UR6][R2.64] ;  /* 0x0000000602182981 */ /* 0x024564000c1e1900 */
[----:B--2---:R-:W4:Y:S02]  /*62a0*/  @!P2 LDC R24, c[0x0][0x8a0] ;  /* 0x00022800ff18ab82 */ /* 0x004f240000000800 */
.L_x_94:
[----:B---3-5:R-:W-:Y:S01]  /*62b0*/  @P0 FSETP.NEU.AND P4, PT, R25, RZ, PT ;  /* 0x000000ff1900020b */ /* 0x028fe20003f8d000 */
[----:B-1----:R-:W-:Y:S01]  /*62c0*/  IMAD.U32 R0, RZ, RZ, UR4 ;  /* 0x00000004ff007e24 */ /* 0x002fe2000f8e00ff */
[----:B------:R-:W-:Y:S01]  /*62d0*/  @P0 LOP3.LUT P2, RZ, R49, 0xff, RZ, 0xc0, !PT ;  /* 0x000000ff31ff0812 */ /* 0x000fe2000784c0ff */
[----:B------:R-:W-:Y:S01]  /*62e0*/  IMAD.U32 R3, RZ, RZ, UR44 ;  /* 0x0000002cff037e24 */ /* 0x000fe2000f8e00ff */
[----:B------:R-:W-:Y:S01]  /*62f0*/  @P0 SEL R2, RZ, 0xffffffff, P4 ;  /* 0xffffffffff020807 */ /* 0x000fe20002000000 */
[----:B------:R-:W-:Y:S01]  /*6300*/  BSSY B1, `(.L_x_95) ;  /* 0x0000035000017945 */ /* 0x000fe20003800000 */
[----:B------:R-:W-:Y:S02]  /*6310*/  LOP3.LUT R4, R57, 0x1, RZ, 0x3c, !PT ;  /* 0x0000000139047812 */ /* 0x000fe400078e3cff */
[----:B------:R-:W-:Y:S02]  /*6320*/  CS2R R38, SRZ ;  /* 0x0000000000267805 */ /* 0x000fe4000001ff00 */
[----:B------:R-:W-:Y:S02]  /*6330*/  @P1 SEL R2, R0, R2, !P2 ;  /* 0x0000000200021207 */ /* 0x000fe40005000000 */
[----:B------:R-:W-:Y:S02]  /*6340*/  CS2R R36, SRZ ;  /* 0x0000000000247805 */ /* 0x000fe4000001ff00 */
[----:B------:R-:W-:Y:S02]  /*6350*/  LEA R3, R3, UR43, 0x3 ;  /* 0x0000002b03037c11 */ /* 0x000fe4000f8e18ff */
[----:B------:R-:W-:Y:S02]  /*6360*/  CS2R R30, SRZ ;  /* 0x00000000001e7805 */ /* 0x000fe4000001ff00 */
[----:B------:R-:W-:Y:S02]  /*6370*/  @P0 LOP3.LUT R2, R2, 0x1, RZ, 0xc0, !PT ;  /* 0x0000000102020812 */ /* 0x000fe400078ec0ff */
[----:B------:R-:W-:Y:S02]  /*6380*/  CS2R R28, SRZ ;  /* 0x00000000001c7805 */ /* 0x000fe4000001ff00 */
[----:B------:R-:W-:Y:S02]  /*6390*/  LEA R26, R22, UR43, 0x3 ;  /* 0x0000002b161a7c11 */ /* 0x000fe4000f8e18ff */
[----:B------:R-:W-:Y:S02]  /*63a0*/  ISETP.NE.U32.OR P6, PT, R2, 0x1, !P0 ;  /* 0x000000010200780c */ /* 0x000fe400047c5470 */
[----:B------:R-:W-:Y:S02]  /*63b0*/  SHF.L.U32 R5, R56, 0x1f, RZ ;  /* 0x0000001f38057819 */ /* 0x000fe400000006ff */
[----:B------:R-:W-:Y:S02]  /*63c0*/  LEA.HI R2, R22, R22, RZ, 0x1 ;  /* 0x0000001616027211 */ /* 0x000fe400078f08ff */
[----:B------:R-:W-:Y:S02]  /*63d0*/  PLOP3.LUT P5, PT, PT, PT, PT, 0x8, 0x80 ;  /* 0x000000000080781c */ /* 0x000fe40003fae170 */
[----:B------:R-:W-:Y:S05]  /*63e0*/  P2R R60, PR, RZ, 0x40 ;  /* 0x00000040ff3c7803 */ /* 0x000fea0000000000 */
[----:B------:R-:W-:Y:S04]  /*63f0*/  @P6 SHF.L.U32 R0, R4, 0x1f, RZ ;  /* 0x0000001f04006819 */ /* 0x000fe800000006ff */
[----:B------:R1:W2:Y:S01]  /*6400*/  @P6 SYNCS.PHASECHK.TRANS64.TRYWAIT P0, [R3+URZ+0x40], R0 ;  /* 0x00004000030065a7 */ /* 0x0002a200080011ff */
[----:B------:R3:W3:Y:S01]  /*6410*/  SYNCS.PHASECHK.TRANS64.TRYWAIT P4, [R26+URZ+0x90], R5 ;  /* 0x000090051a0075a7 */ /* 0x0006e200080811ff */
[C---:B-1----:R-:W-:Y:S01]  /*6420*/  IMAD.SHL.U32 R0, R2.reuse, 0x10, RZ ;  /* 0x0000001002007824 */ /* 0x042fe200078e00ff */
[----:B------:R-:W-:Y:S04]  /*6430*/  LOP3.LUT R2, R2, 0xffe, RZ, 0xc0, !PT ;  /* 0x00000ffe02027812 */ /* 0x000fe800078ec0ff */
[----:B------:R-:W-:Y:S01]  /*6440*/  LOP3.LUT R0, R0, 0xffffffe0, RZ, 0xc0, !PT ;  /* 0xffffffe000007812 */ /* 0x000fe200078ec0ff */
[----:B------:R-:W-:Y:S04]  /*6450*/  IMAD.IADD R2, R22, 0x1, -R2 ;  /* 0x0000000116027824 */ /* 0x000fe800078e0a02 */
[----:B------:R-:W-:Y:S04]  /*6460*/  IMAD.IADD R0, R23, 0x1, R0 ;  /* 0x0000000117007824 */ /* 0x000fe800078e0200 */
[----:B------:R-:W-:Y:S01]  /*6470*/  IMAD R2, R2, 0x100000, R0 ;  /* 0x0010000002027824 */ /* 0x000fe200078e0200 */
[----:B--2---:R-:W-:Y:S01]  /*6480*/  @P6 PLOP3.LUT P5, PT, P0, PT, PT, 0x8, 0x80 ;  /* 0x000000000080681c */ /* 0x004fe200007ae170 */
[----:B------:R-:W-:Y:S01]  /*6490*/  @!UPT UIADD3 URZ, UPT, UPT, URZ, URZ, URZ ;  /* 0x000000fffffff290 */ /* 0x000fe2000fffe0ff */
[----:B---3--:R-:W-:Y:S11]  /*64a0*/  @!P6 BRA `(.L_x_96) ;  /* 0x000000000068e947 */ /* 0x008ff60003800000 */
[----:B------:R-:W-:Y:S01]  /*64b0*/  ISETP.NE.U32.AND P0, PT, RZ, UR56, PT ;  /* 0x00000038ff007c0c */ /* 0x000fe2000bf05070 */
[----:B------:R-:W-:Y:S01]  /*64c0*/  BSSY B0, `(.L_x_97) ;  /* 0x000000e000007945 */ /* 0x000fe20003800000 */
[----:B------:R-:W-:Y:S02]  /*64d0*/  FSETP.NEU.AND P2, PT, R25, RZ, PT ;  /* 0x000000ff1900720b */ /* 0x000fe40003f4d000 */
[----:B------:R-:W-:Y:S02]  /*64e0*/  ISETP.NE.AND.EX P0, PT, RZ, UR57, PT, P0 ;  /* 0x00000039ff007c0c */ /* 0x000fe4000bf05300 */
[----:B------:R-:W-:Y:S02]  /*64f0*/  LOP3.LUT P1, RZ, R49, 0xff, RZ, 0xc0, !PT ;  /* 0x000000ff31ff7812 */ /* 0x000fe4000782c0ff */
[----:B------:R-:W-:Y:S02]  /*6500*/  SEL R0, RZ, 0xffffffff, P2 ;  /* 0xffffffffff007807 */ /* 0x000fe40001000000 */
[----:B------:R-:W-:Y:S04]  /*6510*/  SEL R6, RZ, 0xffffffff, P0 ;  /* 0xffffffffff067807 */ /* 0x000fe80000000000 */
[----:B------:R-:W-:Y:S04]  /*6520*/  @P3 SEL R0, R6, R0, !P1 ;  /* 0x0000000006003207 */ /* 0x000fe80004800000 */
[----:B------:R-:W-:Y:S04]  /*6530*/  LOP3.LUT R0, R0, 0x1, RZ, 0xc0, !PT ;  /* 0x0000000100007812 */ /* 0x000fe800078ec0ff */
[----:B------:R-:W-:Y:S01]  /*6540*/  ISETP.NE.U32.AND P0, PT, R0, 0x1, PT ;  /* 0x000000010000780c */ /* 0x000fe20003f05070 */
[----:B------:R-:W-:Y:S01]  /*6550*/  IMAD.U32 R0, RZ, RZ, UR44 ;  /* 0x0000002cff007e24 */ /* 0x000fe2000f8e00ff */
[----:B------:R-:W-:Y:S11]  /*6560*/  @!P5 BRA `(.L_x_98) ;  /* 0x00000000000cd947 */ /* 0x000ff60003800000 */
[----:B------:R-:W-:Y:S04]  /*6570*/  SHF.L.U32 R4, R4, 0x1f, RZ ;  /* 0x0000001f04047819 */ /* 0x000fe800000006ff */
[----:B------:R-:W1:Y:S02]  /*6580*/  SYNCS.PHASECHK.TRANS64.TRYWAIT P1, [R3+URZ+0x40], R4 ;  /* 0x00004004030075a7 */ /* 0x000e6400080211ff */
[----:B-1----:R-:W-:Y:S05]  /*6590*/  @!P1 BRA `(.L_x_99) ;  /* 0x0000001000f89947 */ /* 0x002fea0003800000 */
.L_x_98:
[----:B------:R-:W-:Y:S05]  /*65a0*/  BSYNC B0 ;  /* 0x0000000000007941 */ /* 0x000fea0003800000 */
.L_x_97:
[----:B-1----:R-:W-:Y:S01]  /*65b0*/  @P0 IMAD R3, R0, 0x800, R48 ;  /* 0x0000080000030824 */ /* 0x002fe200078e0230 */
[----:B------:R-:W-:Y:S02]  /*65c0*/  CS2R R30, SRZ ;  /* 0x00000000001e7805 */ /* 0x000fe4000001ff00 */
[----:B------:R-:W-:Y:S01]  /*65d0*/  CS2R R28, SRZ ;  /* 0x00000000001c7805 */ /* 0x000fe2000001ff00 */
[----:B------:R-:W-:Y:S01]  /*65e0*/  IMAD.MOV.U32 R38, RZ, RZ, RZ ;  /* 0x000000ffff267224 */ /* 0x000fe200078e00ff */
[----:B------:R-:W-:Y:S02]  /*65f0*/  CS2R R36, SRZ ;  /* 0x0000000000247805 */ /* 0x000fe4000001ff00 */
[----:B------:R-:W-:Y:S01]  /*6600*/  @P0 LEA R3, R3, UR43, 0x1 ;  /* 0x0000002b03030c11 */ /* 0x000fe2000f8e08ff */
[----:B------:R-:W-:Y:S05]  /*6610*/  @P0 WARPSYNC.ALL ;  /* 0x0000000000000948 */ /* 0x000fea0003800000 */
[----:B------:R1:W2:Y:S01]  /*6620*/  @P0 LDSM.16.M88.4 R28, [R3+0x200] ;  /* 0x00020000031c083b */ /* 0x0002a20000000200 */
[----:B------:R-:W-:Y:S05]  /*6630*/  @P0 IMAD R0, R58, 0x2, R3 ;  /* 0x000000023a000824 */ /* 0x000fea00078e0203 */
[----:B------:R1:W3:Y:S02]  /*6640*/  @P0 LDSM.16.M88.4 R36, [R0+0x200] ;  /* 0x000200000024083b */ /* 0x0002e40000000200 */
.L_x_96:
[----:B------:R-:W-:Y:S05]  /*6650*/  BSYNC B1 ;  /* 0x0000000000017941 */ /* 0x000fea0003800000 */
.L_x_95:
[----:B-1----:R-:W-:Y:S04]  /*6660*/  SHF.R.U32.HI R0, RZ, 0x15, R2 ;  /* 0x00000015ff007819 */ /* 0x002fe80000011602 */
[----:B------:R-:W-:Y:S01]  /*6670*/  LOP3.LUT P0, RZ, R0, 0x3, R50, 0x48, !PT ;  /* 0x0000000300ff7812 */ /* 0x000fe20007804832 */
[----:B------:R-:W-:Y:S01]  /*6680*/  @!UPT UIADD3 URZ, UPT, UPT, URZ, URZ, URZ ;  /* 0x000000fffffff290 */ /* 0x000fe2000fffe0ff */
[----:B------:R-:W-:Y:S11]  /*6690*/  @P4 BRA `(.L_x_100) ;  /* 0x0000000000084947 */ /* 0x000ff60003800000 */
[----:B------:R-:W1:Y:S02]  /*66a0*/  SYNCS.PHASECHK.TRANS64.TRYWAIT P1, [R26+URZ+0x90], R5 ;  /* 0x000090051a0075a7 */ /* 0x000e6400080211ff */
[----:B-1----:R-:W-:Y:S05]  /*66b0*/  @!P1 BRA `(.L_x_101) ;  /* 0x0000001000c49947 */ /* 0x002fea0003800000 */
.L_x_100:
[----:B------:R-:W-:Y:S05]  /*66c0*/  @!P0 BRA `(.L_x_102) ;  /* 0x0000000000408947 */ /* 0x000fea0003800000 */
[----:B------:R-:W1:Y:S01]  /*66d0*/  LDCU.64 UR8, c[0x4][0x70] ;  /* 0x01000e00ff0877ac */ /* 0x000e620008000a00 */
[----:B------:R-:W-:Y:S01]  /*66e0*/  MOV R15, 0x0 ;  /* 0x00000000000f7802 */ /* 0x000fe20000000f00 */
[----:B------:R-:W-:Y:S02]  /*66f0*/  HFMA2 R12, -RZ, RZ, 0, 5.9604644775390625e-08 ;  /* 0x00000001ff0c7431 */ /* 0x000fe400000001ff */
[----:B------:R-:W-:Y:S02]  /*6700*/  IMAD.MOV.U32 R8, RZ, RZ, 0x192 ;  /* 0x00000192ff087424 */ /* 0x000fe400078e00ff */
[----:B------:R-:W-:Y:S01]  /*6710*/  IMAD.MOV.U32 R13, RZ, RZ, RZ ;  /* 0x000000ffff0d7224 */ /* 0x000fe200078e00ff */
[----:B------:R-:W5:Y:S01]  /*6720*/  LDCU.64 UR6, c[0x4][0x78] ;  /* 0x01000f00ff0677ac */ /* 0x000f620008000a00 */
[----:B------:R-:W2:Y:S01]  /*6730*/  LDC.64 R14, c[0x4][R15] ;  /* 0x010000000f0e7b82 */ /* 0x000ea20000000a00 */
[----:B------:R-:W4:Y:S01]  /*6740*/  LDCU.64 UR4, c[0x4][0x10] ;  /* 0x01000200ff0477ac */ /* 0x000f220008000a00 */
[----:B-1----:R-:W-:Y:S01]  /*6750*/  MOV R5, UR9 ;  /* 0x0000000900057c02 */ /* 0x002fe20008000f00 */
[----:B------:R-:W-:Y:S01]  /*6760*/  IMAD.U32 R4, RZ, RZ, UR8 ;  /* 0x00000008ff047e24 */ /* 0x000fe2000f8e00ff */
[----:B-----5:R-:W-:Y:S01]  /*6770*/  MOV R7, UR7 ;  /* 0x0000000700077c02 */ /* 0x020fe20008000f00 */
[----:B------:R-:W-:Y:S01]  /*6780*/  IMAD.U32 R6, RZ, RZ, UR6 ;  /* 0x00000006ff067e24 */ /* 0x000fe2000f8e00ff */
[----:B----4-:R-:W-:Y:S01]  /*6790*/  MOV R11, UR5 ;  /* 0x00000005000b7c02 */ /* 0x010fe20008000f00 */
[----:B------:R-:W-:Y:S02]  /*67a0*/  IMAD.U32 R10, RZ, RZ, UR4 ;  /* 0x00000004ff0a7e24 */ /* 0x000fe4000f8e00ff */
[----:B------:R-:W-:Y:S07]  /*67b0*/  LEPC R20, `(.L_x_102) ;  /* 0x000000001014794e */ /* 0x000fee0000000000 */
[----:B--23--:R-:W-:Y:S05]  /*67c0*/  CALL.ABS.NOINC R14 ;  /* 0x000000000e007343 */ /* 0x00cfea0003c00000 */
.L_x_102:
[----:B------:R-:W-:Y:S01]  /*67d0*/  ISETP.NE.AND P0, PT, R59, RZ, PT ;  /* 0x000000ff3b00720c */ /* 0x000fe20003f05270 */
[----:B------:R-:W-:Y:S05]  /*67e0*/  WARPSYNC.ALL ;  /* 0x0000000000007948 */ /* 0x000fea0003800000 */
[----:B------:R-:W-:Y:S01]  /*67f0*/  R2UR UR4, R2 ;  /* 0x00000000020472ca */ /* 0x000fe200000e0000 */
[----:B------:R-:W-:Y:S01]  /*6800*/  BSSY.RECONVERGENT B0, `(.L_x_103) ;  /* 0x0000057000007945 */ /* 0x000fe20003800200 */
[C---:B--2---:R-:W-:Y:S02]  /*6810*/  SHF.L.U32 R20, R28.reuse, 0x10, RZ ;  /* 0x000000101c147819 */ /* 0x044fe400000006ff */
[----:B------:R-:W-:Y:S02]  /*6820*/  LOP3.LUT R21, R28, 0xffff0000, RZ, 0xc0, !PT ;  /* 0xffff00001c157812 */ /* 0x000fe400078ec0ff */
[C---:B------:R-:W-:Y:S02]  /*6830*/  LOP3.LUT R27, R29.reuse, 0xffff0000, RZ, 0xc0, !PT ;  /* 0xffff00001d1b7812 */ /* 0x040fe400078ec0ff */
[----:B------:R-:W-:Y:S02]  /*6840*/  SHF.L.U32 R28, R30, 0x10, RZ ;  /* 0x000000101e1c7819 */ /* 0x000fe400000006ff */
[C---:B---3--:R-:W-:Y:S02]  /*6850*/  SHF.L.U32 R32, R36.reuse, 0x10, RZ ;  /* 0x0000001024207819 */ /* 0x048fe400000006ff */
[----:B------:R-:W-:Y:S01]  /*6860*/  LOP3.LUT R33, R36, 0xffff0000, RZ, 0xc0, !PT ;  /* 0xffff000024217812 */ /* 0x000fe200078ec0ff */
[----:B------:R-:W4:Y:S01]  /*6870*/  LDTM.16dp256bit.x4 R4, tmem[UR4] ;  /* 0x00000004000479ee */ /* 0x000f220008120000 */
[----:B------:R-:W-:Y:S01]  /*6880*/  R2UR UR4, R26 ;  /* 0x000000001a0472ca */ /* 0x000fe200000e0000 */
[----:B------:R-:W-:Y:S01]  /*6890*/  NOP ;  /* 0x0000000000007918 */ /* 0x000fe20000000000 */
[----:B------:R-:W-:Y:S02]  /*68a0*/  SHF.L.U32 R26, R29, 0x10, RZ ;  /* 0x000000101d1a7819 */ /* 0x000fe400000006ff */
[----:B------:R-:W-:Y:S02]  /*68b0*/  LOP3.LUT R29, R30, 0xffff0000, RZ, 0xc0, !PT ;  /* 0xffff00001e1d7812 */ /* 0x000fe400078ec0ff */
[C---:B------:R-:W-:Y:S02]  /*68c0*/  SHF.L.U32 R30, R31.reuse, 0x10, RZ ;  /* 0x000000101f1e7819 */ /* 0x040fe400000006ff */
[----:B------:R-:W-:Y:S02]  /*68d0*/  LOP3.LUT R31, R31, 0xffff0000, RZ, 0xc0, !PT ;  /* 0xffff00001f1f7812 */ /* 0x000fe400078ec0ff */
[C---:B------:R-:W-:Y:S02]  /*68e0*/  SHF.L.U32 R34, R37.reuse, 0x10, RZ ;  /* 0x0000001025227819 */ /* 0x040fe400000006ff */
[----:B------:R-:W-:Y:S01]  /*68f0*/  LOP3.LUT R35, R37, 0xffff0000, RZ, 0xc0, !PT ;  /* 0xffff000025237812 */ /* 0x000fe200078ec0ff */
[----:B------:R-:W-:Y:S01]  /*6900*/  UIADD3 UR4, UPT, UPT, UR4, 0xb0, URZ ;  /* 0x000000b004047890 */ /* 0x000fe2000fffe0ff */
[C---:B------:R-:W-:Y:S02]  /*6910*/  SHF.L.U32 R36, R38.reuse, 0x10, RZ ;  /* 0x0000001026247819 */ /* 0x040fe400000006ff */
[----:B------:R-:W-:Y:S01]  /*6920*/  LOP3.LUT R37, R38, 0xffff0000, RZ, 0xc0, !PT ;  /* 0xffff000026257812 */ /* 0x000fe200078ec0ff */
[----:B------:R-:W-:Y:S01]  /*6930*/  UPRMT UR5, UR61, 0x654, UR4 ;  /* 0x000006543d057896 */ /* 0x000fe20008000004 */
[C---:B------:R-:W-:Y:S01]  /*6940*/  SHF.L.U32 R38, R39.reuse, 0x10, RZ ;  /* 0x0000001027267819 */ /* 0x040fe200000006ff */
[----:B------:R-:W-:Y:S01]  /*6950*/  UIADD3 UR4, UPT, UPT, UR44, 0x1, URZ ;  /* 0x000000012c047890 */ /* 0x000fe2000fffe0ff */
[----:B------:R-:W-:Y:S01]  /*6960*/  LOP3.LUT R39, R39, 0xffff0000, RZ, 0xc0, !PT ;  /* 0xffff000027277812 */ /* 0x000fe200078ec0ff */
[C---:B----4-:R-:W-:Y:S01]  /*6970*/  FMUL R4, R24.reuse, R4 ;  /* 0x0000000418047220 */ /* 0x050fe20000400000 */
[C---:B------:R-:W-:Y:S01]  /*6980*/  FMUL R5, R24.reuse, R5 ;  /* 0x0000000518057220 */ /* 0x040fe20000400000 */
[C---:B------:R-:W-:Y:S03]  /*6990*/  FMUL R6, R24.reuse, R6 ;  /* 0x0000000618067220 */ /* 0x040fe60000400000 */
[----:B------:R-:W-:Y:S01]  /*69a0*/  SYNCS.ARRIVE.TRANS64.RED.A1T0 RZ, [UR5], RZ ;  /* 0x000000ffffff79a7 */ /* 0x000fe20008100405 */
[C---:B------:R-:W-:Y:S01]  /*69b0*/  FFMA R4, R25.reuse, R20, R4 ;  /* 0x0000001419047223 */ /* 0x040fe20000000004 */
[C---:B------:R-:W-:Y:S01]  /*69c0*/  FFMA R5, R25.reuse, R21, R5 ;  /* 0x0000001519057223 */ /* 0x040fe20000000005 */
[----:B------:R-:W-:Y:S01]  /*69d0*/  FFMA R6, R25, R26, R6 ;  /* 0x0000001a19067223 */ /* 0x000fe20000000006 */
[C---:B------:R-:W-:Y:S01]  /*69e0*/  FMUL R7, R24.reuse, R7 ;  /* 0x0000000718077220 */ /* 0x040fe20000400000 */
[C---:B------:R-:W-:Y:S01]  /*69f0*/  FMUL R8, R24.reuse, R8 ;  /* 0x0000000818087220 */ /* 0x040fe20000400000 */
[C---:B------:R-:W-:Y:S01]  /*6a00*/  FMUL R9, R24.reuse, R9 ;  /* 0x0000000918097220 */ /* 0x040fe20000400000 */
[----:B------:R-:W-:Y:S01]  /*6a10*/  F2FP.BF16.F32.PACK_AB R4, R5, R4 ;  /* 0x000000040504723e */ /* 0x000fe200000010ff */
[C---:B------:R-:W-:Y:S01]  /*6a20*/  FFMA R7, R25.reuse, R27, R7 ;  /* 0x0000001b19077223 */ /* 0x040fe20000000007 */
[C---:B------:R-:W-:Y:S01]  /*6a30*/  FFMA R8, R25.reuse, R28, R8 ;  /* 0x0000001c19087223 */ /* 0x040fe20000000008 */
[----:B------:R-:W-:Y:S01]  /*6a40*/  FFMA R9, R25, R29, R9 ;  /* 0x0000001d19097223 */ /* 0x000fe20000000009 */
[C---:B------:R-:W-:Y:S01]  /*6a50*/  FMUL R10, R24.reuse, R10 ;  /* 0x0000000a180a7220 */ /* 0x040fe20000400000 */
[C---:B------:R-:W-:Y:S01]  /*6a60*/  FMUL R11, R24.reuse, R11 ;  /* 0x0000000b180b7220 */ /* 0x040fe20000400000 */
[----:B------:R-:W-:Y:S01]  /*6a70*/  F2FP.BF16.F32.PACK_AB R5, R7, R6 ;  /* 0x000000060705723e */ /* 0x000fe200000010ff */
[C---:B------:R-:W-:Y:S01]  /*6a80*/  FMUL R0, R24.reuse, R12 ;  /* 0x0000000c18007220 */ /* 0x040fe20000400000 */
[C---:B------:R-:W-:Y:S01]  /*6a90*/  FMUL R2, R24.reuse, R13 ;  /* 0x0000000d18027220 */ /* 0x040fe20000400000 */
[----:B------:R-:W-:Y:S01]  /*6aa0*/  FFMA R10, R25, R30, R10 ;  /* 0x0000001e190a7223 */ /* 0x000fe2000000000a */
[C---:B------:R-:W-:Y:S01]  /*6ab0*/  FMUL R3, R24.reuse, R14 ;  /* 0x0000000e18037220 */ /* 0x040fe20000400000 */
[----:B------:R-:W-:Y:S01]  /*6ac0*/  F2FP.BF16.F32.PACK_AB R6, R9, R8 ;  /* 0x000000080906723e */ /* 0x000fe200000010ff */
[C---:B------:R-:W-:Y:S01]  /*6ad0*/  FFMA R11, R25.reuse, R31, R11 ;  /* 0x0000001f190b7223 */ /* 0x040fe2000000000b */
[C---:B------:R-:W-:Y:S01]  /*6ae0*/  FMUL R15, R24.reuse, R15 ;  /* 0x0000000f180f7220 */ /* 0x040fe20000400000 */
[C---:B------:R-:W-:Y:S01]  /*6af0*/  FMUL R12, R24.reuse, R16 ;  /* 0x00000010180c7220 */ /* 0x040fe20000400000 */
[C---:B------:R-:W-:Y:S01]  /*6b00*/  FFMA R0, R25.reuse, R32, R0 ;  /* 0x0000002019007223 */ /* 0x040fe20000000000 */
[----:B------:R-:W-:Y:S01]  /*6b10*/  MOV R8, UR44 ;  /* 0x0000002c00087c02 */ /* 0x000fe20008000f00 */
[C---:B------:R-:W-:Y:S01]  /*6b20*/  FMUL R13, R24.reuse, R17 ;  /* 0x00000011180d7220 */ /* 0x040fe20000400000 */
[C---:B------:R-:W-:Y:S01]  /*6b30*/  FFMA R2, R25.reuse, R33, R2 ;  /* 0x0000002119027223 */ /* 0x040fe20000000002 */
[C---:B------:R-:W-:Y:S01]  /*6b40*/  FMUL R14, R24.reuse, R18 ;  /* 0x00000012180e7220 */ /* 0x040fe20000400000 */
[C---:B------:R-:W-:Y:S01]  /*6b50*/  FFMA R3, R25.reuse, R34, R3 ;  /* 0x0000002219037223 */ /* 0x040fe20000000003 */
[C---:B------:R-:W-:Y:S01]  /*6b60*/  FFMA R15, R25.reuse, R35, R15 ;  /* 0x00000023190f7223 */ /* 0x040fe2000000000f */
[----:B------:R-:W-:Y:S01]  /*6b70*/  FMUL R19, R24, R19 ;  /* 0x0000001318137220 */ /* 0x000fe20000400000 */
[C---:B------:R-:W-:Y:S01]  /*6b80*/  FFMA R12, R25.reuse, R36, R12 ;  /* 0x00000024190c7223 */ /* 0x040fe2000000000c */
[----:B------:R-:W-:Y:S01]  /*6b90*/  LEA R8, R8, R48, 0xb ;  /* 0x0000003008087211 */ /* 0x000fe200078e58ff */
[C---:B------:R-:W-:Y:S01]  /*6ba0*/  FFMA R13, R25.reuse, R37, R13 ;  /* 0x00000025190d7223 */ /* 0x040fe2000000000d */
[C---:B------:R-:W-:Y:S01]  /*6bb0*/  FFMA R14, R25.reuse, R38, R14 ;  /* 0x00000026190e7223 */ /* 0x040fe2000000000e */
[----:B------:R-:W-:Y:S01]  /*6bc0*/  FFMA R19, R25, R39, R19 ;  /* 0x0000002719137223 */ /* 0x000fe20000000013 */
[----:B------:R-:W-:Y:S02]  /*6bd0*/  F2FP.BF16.F32.PACK_AB R7, R11, R10 ;  /* 0x0000000a0b07723e */ /* 0x000fe400000010ff */
[----:B------:R-:W-:Y:S02]  /*6be0*/  LEA R8, R8, UR43, 0x1 ;  /* 0x0000002b08087c11 */ /* 0x000fe4000f8e08ff */
[----:B------:R-:W-:Y:S02]  /*6bf0*/  F2FP.BF16.F32.PACK_AB R16, R2, R0 ;  /* 0x000000000210723e */ /* 0x000fe400000010ff */
[----:B------:R-:W-:Y:S01]  /*6c00*/  F2FP.BF16.F32.PACK_AB R17, R15, R3 ;  /* 0x000000030f11723e */ /* 0x000fe200000010ff */
[----:B------:R1:W-:Y:S01]  /*6c10*/  STSM.16.M88.4 [R8+0x200], R4 ;  /* 0x0002000408007844 */ /* 0x0003e20000000200 */
[----:B------:R-:W-:Y:S02]  /*6c20*/  F2FP.BF16.F32.PACK_AB R18, R13, R12 ;  /* 0x0000000c0d12723e */ /* 0x000fe400000010ff */
[----:B------:R-:W-:Y:S02]  /*6c30*/  F2FP.BF16.F32.PACK_AB R19, R19, R14 ;  /* 0x0000000e1313723e */ /* 0x000fe400000010ff */
[----:B------:R-:W-:Y:S05]  /*6c40*/  LEA R0, R58, R8, 0x1 ;  /* 0x000000083a007211 */ /* 0x000fea00078e08ff */
[----:B------:R1:W-:Y:S01]  /*6c50*/  STSM.16.M88.4 [R0+0x200], R16 ;  /* 0x0002001000007844 */ /* 0x0003e20000000200 */
[----:B------:R-:W-:Y:S01]  /*6c60*/  @!PT LDS RZ, [RZ] ;  /* 0x00000000fffff984 */ /* 0x000fe20000000800 */
[----:B------:R-:W-:Y:S01]  /*6c70*/  @!PT LDS RZ, [RZ] ;  /* 0x00000000fffff984 */ /* 0x000fe20000000800 */
[----:B------:R-:W-:Y:S01]  /*6c80*/  @!PT LDS RZ, [RZ] ;  /* 0x00000000fffff984 */ /* 0x000fe20000000800 */
[----:B------:R-:W-:Y:S01]  /*6c90*/  @!PT LDS RZ, [RZ] ;  /* 0x00000000fffff984 */ /* 0x000fe20000000800 */
[----:B------:R2:W-:Y:S07]  /*6ca0*/  MEMBAR.ALL.CTA ;  /* 0x0000000000007992 */ /* 0x0005ee0000008000 */
[----:B--2---:R-:W2:Y:S02]  /*6cb0*/  FENCE.VIEW.ASYNC.S ;  /* 0x00000000000073c6 */ /* 0x004ea40000000000 */
[----:B--2---:R-:W-:Y:S06]  /*6cc0*/  BAR.SYNC.DEFER_BLOCKING 0x1, 0x80 ;  /* 0x0042000000007b1d */ /* 0x004fec0000010000 */
[----:B------:R-:W-:Y:S05]  /*6cd0*/  @P0 BRA `(.L_x_104) ;  /* 0x0000000000240947 */ /* 0x000fea0003800000 */
[----:B------:R-:W-:Y:S02]  /*6ce0*/  ULEA UR5, UR44, UR43, 0xc ;  /* 0x0000002b2c057291 */ /* 0x000fe4000f8e60ff */
[----:B------:R-:W-:Y:S02]  /*6cf0*/  UIADD3 UR6, UP0, UPT, UR62, 0x680, URZ ;  /* 0x000006803e067890 */ /* 0x000fe4000ff1e0ff */
[----:B------:R-:W-:Y:S02]  /*6d00*/  USHF.L.U32 UR9, UR45, 0x5, URZ ;  /* 0x000000052d097899 */ /* 0x000fe400080006ff */
[----:B------:R-:W-:Y:S02]  /*6d10*/  USHF.L.U32 UR10, UR48, 0x6, URZ ;  /* 0x00000006300a7899 */ /* 0x000fe400080006ff */
[----:B------:R-:W-:Y:S02]  /*6d20*/  UIADD3 UR8, UPT, UPT, UR5, 0x200, URZ ;  /* 0x0000020005087890 */ /* 0x000fe4000fffe0ff */
[----:B------:R-:W-:Y:S01]  /*6d30*/  UIADD3.X UR7, UPT, UPT, URZ, UR63, URZ, UP0, !UPT ;  /* 0x0000003fff077290 */ /* 0x000fe200087fe4ff */
[----:B------:R-:W-:Y:S08]  /*6d40*/  UMOV UR11, UR60 ;  /* 0x0000003c000b7c82 */ /* 0x000ff00008000000 */
[----:B------:R2:W-:Y:S02]  /*6d50*/  UTMASTG.3D [UR8], [UR6] ;  /* 0x00000008060073b5 */ /* 0x0005e40008010000 */
[----:B--2---:R0:W-:Y:S02]  /*6d60*/  UTMACMDFLUSH ;  /* 0x00000000000079b7 */ /* 0x0041e40000000000 */
.L_x_104:
[----:B------:R-:W-:Y:S05]  /*6d70*/  BSYNC.RECONVERGENT B0 ;  /* 0x0000000000007941 */ /* 0x000fea0003800200 */
.L_x_103:
[----:B------:R-:W-:Y:S04]  /*6d80*/  BSSY.RECONVERGENT B0, `(.L_x_105) ;  /* 0x0000003000007945 */ /* 0x000fe80003800200 */
[----:B------:R-:W-:Y:S05]  /*6d90*/  @P0 BRA `(.L_x_106) ;  /* 0x0000000000040947 */ /* 0x000fea0003800000 */
[----:B------:R-:W-:Y:S04]  /*6da0*/  DEPBAR.LE SB0, 0x0 ;  /* 0x000080000000791a */ /* 0x000fe80000000000 */
.L_x_106:
[----:B------:R-:W-:Y:S05]  /*6db0*/  BSYNC.RECONVERGENT B0 ;  /* 0x0000000000007941 */ /* 0x000fea0003800200 */
.L_x_105:
[----:B------:R-:W-:Y:S01]  /*6dc0*/  BAR.SYNC.DEFER_BLOCKING 0x1, 0x80 ;  /* 0x0042000000007b1d */ /* 0x000fe20000010000 */
[----:B------:R-:W-:Y:S01]  /*6dd0*/  UIADD3 UR46, UPT, UPT, UR46, 0x1, URZ ;  /* 0x000000012e2e7890 */ /* 0x000fe2000fffe0ff */
[----:B------:R-:W-:Y:S03]  /*6de0*/  IADD3 R22, PT, PT, R22, 0x1, RZ ;  /* 0x0000000116167810 */ /* 0x000fe60007ffe0ff */
[----:B------:R-:W-:Y:S09]  /*6df0*/  UISETP.NE.AND UP0, UPT, UR46, URZ, UPT ;  /* 0x000000ff2e00728c */ /* 0x000ff2000bf05270 */
[----:B------:R-:W-:Y:S05]  /*6e00*/  BRA.U !UP0, `(.L_x_107) ;  /* 0x0000000108287547 */ /* 0x000fea000b800000 */
[----:B------:R-:W-:Y:S01]  /*6e10*/  ISETP.NE.AND P0, PT, R60, RZ, PT ;  /* 0x000000ff3c00720c */ /* 0x000fe20003f05270 */
[----:B-1----:R-:W-:Y:S11]  /*6e20*/  IMAD.U32 R0, RZ, RZ, UR61 ;  /* 0x0000003dff007e24 */ /* 0x002ff6000f8e00ff */
[----:B------:R-:W-:Y:S01]  /*6e30*/  @!UPT UIADD3 URZ, UPT, UPT, URZ, URZ, URZ ;  /* 0x000000fffffff290 */ /* 0x000fe2000fffe0ff */
[C---:B------:R-:W-:Y:S01]  /*6e40*/  @P0 LEA R2, R54.reuse, UR43, 0x3 ;  /* 0x0000002b36020c11 */ /* 0x040fe2000f8e18ff */
[----:B------:R-:W-:Y:S04]  /*6e50*/  VIADD R54, R54, 0x1 ;  /* 0x0000000136367836 */ /* 0x000fe80000000000 */
[----:B------:R-:W-:Y:S05]  /*6e60*/  @P0 VIADD R2, R2, 0x50 ;  /* 0x0000005002020836 */ /* 0x000fea0000000000 */
[----:B------:R-:W-:Y:S04]  /*6e70*/  @P0 PRMT R0, R0, 0x654, R2 ;  /* 0x0000065400000816 */ /* 0x000fe80000000002 */
[----:B------:R2:W-:Y:S01]  /*6e80*/  @P0 SYNCS.ARRIVE.TRANS64.RED.A1T0 RZ, [R0+URZ], RZ ;  /* 0x000000ff00ff09a7 */ /* 0x0005e200081004ff */
[C---:B------:R-:W-:Y:S04]  /*6e90*/  ISETP.NE.AND P0, PT, R54.reuse, 0x2, PT ;  /* 0x000000023600780c */ /* 0x040fe80003f05270 */
[----:B------:R-:W-:Y:S09]  /*6ea0*/  SEL R54, R54, RZ, P0 ;  /* 0x000000ff36367207 */ /* 0x000ff20000000000 */
.L_x_107:
[----:B------:R-:W-:Y:S01]  /*6eb0*/  R2UR UR5, R52 ;  /* 0x00000000340572ca */ /* 0x000fe200000e0000 */
[----:B------:R-:W-:Y:S01]  /*6ec0*/  UISETP.NE.AND UP1, UPT, UR50, URZ, UPT ;  /* 0x000000ff3200728c */ /* 0x000fe2000bf25270 */
[----:B------:R-:W-:Y:S01]  /*6ed0*/  R2UR UR6, R51 ;  /* 0x00000000330672ca */ /* 0x000fe200000e0000 */
[----:B------:R-:W-:Y:S01]  /*6ee0*/  UISETP.NE.AND UP0, UPT, UR4, 0x2, UPT ;  /* 0x000000020400788c */ /* 0x000fe2000bf05270 */
[----:B------:R-:W-:Y:S01]  /*6ef0*/  ISETP.NE.AND P0, PT, R53, 0x2, PT ;  /* 0x000000023500780c */ /* 0x000fe20003f05270 */
[----:B------:R-:W-:Y:S01]  /*6f00*/  UMOV UR60, UR51 ;  /* 0x00000033003c7c82 */ /* 0x000fe20008000000 */
[----:B------:R-:W-:Y:S01]  /*6f10*/  ISETP.NE.AND P1, PT, R22, 0x4, PT ;  /* 0x000000041600780c */ /* 0x000fe20003f25270 */
[----:B------:R-:W-:Y:S01]  /*6f20*/  USEL UR44, UR4, URZ, UP0 ;  /* 0x000000ff042c7287 */ /* 0x000fe20008000000 */
[----:B------:R-:W-:Y:S02]  /*6f30*/  SEL R2, RZ, 0x1, P0 ;  /* 0x00000001ff027807 */ /* 0x000fe40000000000 */
[----:B-12---:R-:W-:Y:S02]  /*6f40*/  SEL R0, RZ, 0x1, P1 ;  /* 0x00000001ff007807 */ /* 0x006fe40000800000 */
[----:B------:R-:W-:Y:S01]  /*6f50*/  LOP3.LUT R55, R55, R2, RZ, 0x3c, !PT ;  /* 0x0000000237377212 */ /* 0x000fe200078e3cff */
[----:B------:R-:W-:Y:S01]  /*6f60*/  UIADD3 UR48, UPT, UPT, UR37, UR5, URZ ;  /* 0x0000000525307290 */ /* 0x000fe2000fffe0ff */
[----:B------:R-:W-:Y:S01]  /*6f70*/  LOP3.LUT R56, R56, R0, RZ, 0x3c, !PT ;  /* 0x0000000038387212 */ /* 0x000fe200078e3cff */
[----:B------:R-:W-:Y:S01]  /*6f80*/  USEL UR5, URZ, 0x1, UP0 ;  /* 0x00000001ff057887 */ /* 0x000fe20008000000 */
[----:B------:R-:W-:Y:S01]  /*6f90*/  SEL R53, R53, RZ, P0 ;  /* 0x000000ff35357207 */ /* 0x000fe20000000000 */
[----:B------:R-:W-:Y:S01]  /*6fa0*/  UIADD3 UR45, UPT, UPT, UR36, UR6, URZ ;  /* 0x00000006242d7290 */ /* 0x000fe2000fffe0ff */
[----:B------:R-:W-:Y:S03]  /*6fb0*/  SEL R22, R22, RZ, P1 ;  /* 0x000000ff16167207 */ /* 0x000fe60000800000 */
[----:B------:R-:W-:Y:S01]  /*6fc0*/  LOP3.LUT R57, R57, UR5, RZ, 0x3c, !PT ;  /* 0x0000000539397c12 */ /* 0x000fe2000f8e3cff */
[----:B------:R-:W-:Y:S07]  /*6fd0*/  BRA.U UP1, `(.L_x_108) ;  /* 0xffffffe9010c7547 */ /* 0x000fee000b83ffff */
[----:B------:R-:W-:-:S09]  /*6fe0*/  UISETP.NE.AND UP0, UPT, UR59, URZ, UPT ;  /* 0x000000ff3b00728c */ /* 0x000fd2000bf05270 */
[----:B------:R-:W-:Y:S05]  /*6ff0*/  BRA.U !UP0, `(.L_x_109) ;  /* 0x0000000108487547 */ /* 0x000fea000b800000 */
[----:B------:R-:W1:Y:S02]  /*7000*/  LDCU.64 UR4, c[0x0][0x890] ;  /* 0x00011200ff0477ac */ /* 0x000e640008000a00 */
[----:B-1----:R-:W-:-:S04]  /*7010*/  UISETP.NE.U32.AND UP0, UPT, UR4, URZ, UPT ;  /* 0x000000ff0400728c */ /* 0x002fc8000bf05070 */
[----:B------:R-:W-:-:S09]  /*7020*/  UISETP.NE.AND.EX UP0, UPT, UR5, URZ, UPT, UP0 ;  /* 0x000000ff0500728c */ /* 0x000fd2000bf05300 */
[----:B------:R-:W-:Y:S05]  /*7030*/  BRA.U UP0, `(.L_x_110) ;  /* 0x00000001000c7547 */ /* 0x000fea000b800000 */
[----:B------:R-:W-:-:S13]  /*7040*/  FSETP.NEU.AND P0, PT, R25, RZ, PT ;  /* 0x000000ff1900720b */ /* 0x000fda0003f0d000 */
[----:B------:R-:W-:Y:S05]  /*7050*/  @!P0 EXIT ;  /* 0x000000000000894d */ /* 0x000fea0003800000 */
[----:B------:R-:W-:Y:S05]  /*7060*/  BRA `(.L_x_109) ;  /* 0x00000000002c7947 */ /* 0x000fea0003800000 */
.L_x_110:
[----:B------:R-:W-:Y:S01]  /*7070*/  LOP3.LUT P0, RZ, R49, 0xff, RZ, 0xc0, !PT ;  /* 0x000000ff31ff7812 */ /* 0x000fe2000780c0ff */
[----:B------:R-:W-:-:S12]  /*7080*/  BSSY.RECONVERGENT B0, `(.L_x_109) ;  /* 0x0000009000007945 */ /* 0x000fd80003800200 */
[----:B------:R-:W-:Y:S05]  /*7090*/  @P0 BRA `(.L_x_111) ;  /* 0x0000000000140947 */ /* 0x000fea0003800000 */
[----:B------:R-:W1:Y:S02]  /*70a0*/  LDCU.64 UR4, c[0x0][0x888] ;  /* 0x00011100ff0477ac */ /* 0x000e640008000a00 */
[----:B-1----:R-:W-:-:S04]  /*70b0*/  ISETP.NE.U32.AND P0, PT, RZ, UR4, PT ;  /* 0x00000004ff007c0c */ /* 0x002fc8000bf05070 */
[----:B------:R-:W-:-:S13]  /*70c0*/  ISETP.NE.AND.EX P0, PT, RZ, UR5, PT, P0 ;  /* 0x00000005ff007c0c */ /* 0x000fda000bf05300 */
[----:B------:R-:W-:Y:S05]  /*70d0*/  @!P0 EXIT ;  /* 0x000000000000894d */ /* 0x000fea0003800000 */
[----:B------:R-:W-:Y:S05]  /*70e0*/  BRA `(.L_x_112) ;  /* 0x0000000000087947 */ /* 0x000fea0003800000 */
.L_x_111:
[----:B------:R-:W-:-:S13]  /*70f0*/  FSETP.NEU.AND P0, PT, R25, RZ, PT ;  /* 0x000000ff1900720b */ /* 0x000fda0003f0d000 */
[----:B------:R-:W-:Y:S05]  /*7100*/  @!P0 EXIT ;  /* 0x000000000000894d */ /* 0x000fea0003800000 */
.L_x_112:
[----:B------:R-:W-:Y:S05]  /*7110*/  BSYNC.RECONVERGENT B0 ;  /* 0x0000000000007941 */ /* 0x000fea0003800200 */
.L_x_109:
[----:B------:R-:W-:-:S04]  /*7120*/  DEPBAR.LE SB0, 0x0 ;  /* 0x000080000000791a */ /* 0x000fc80000000000 */
[----:B------:R-:W-:Y:S05]  /*7130*/  EXIT ;  /* 0x000000000000794d */ /* 0x000fea0003800000 */
.L_x_24:
[----:B---3--:R3:W4:Y:S02]  /*7140*/  SYNCS.PHASECHK.TRANS64.TRYWAIT P0, [R0+URZ+0xe0], R2 ;  /* 0x0000e002000075a7 */ /* 0x00872400080011ff */
[----:B----4-:R-:W-:Y:S05]  /*7150*/  @!P0 NANOSLEEP.SYNCS 0x989680 ;  /* 0x009896800000895d */ /* 0x010fea0003900000 */
[----:B------:R-:W4:Y:S02]  /*7160*/  @!P0 SYNCS.PHASECHK.TRANS64 P0, [R0+URZ+0xe0], R2 ;  /* 0x0000e002000085a7 */ /* 0x000f2400080010ff */
[----:B----4-:R-:W-:Y:S05]  /*7170*/  @!P0 BRA `(.L_x_24) ;  /* 0xfffffffc00f08947 */ /* 0x010fea000383ffff */
[----:B------:R-:W-:Y:S05]  /*7180*/  BRA `(.L_x_113) ;  /* 0xffffffa400ac7947 */ /* 0x000fea000383ffff */
.L_x_27:
[----:B--2---:R-:W-:-:S07]  /*7190*/  MOV R0, UR57 ;  /* 0x0000003900007c02 */ /* 0x004fce0008000f00 */
.L_x_114:
[----:B--2---:R2:W3:Y:S02]  /*71a0*/  SYNCS.PHASECHK.TRANS64.TRYWAIT P0, [R0+URZ+0x20], R3 ;  /* 0x00002003000075a7 */ /* 0x0044e400080011ff */
[----:B---3--:R-:W-:Y:S05]  /*71b0*/  @!P0 NANOSLEEP.SYNCS 0x989680 ;  /* 0x009896800000895d */ /* 0x008fea0003900000 */
[----:B------:R-:W3:Y:S02]  /*71c0*/  @!P0 SYNCS.PHASECHK.TRANS64 P0, [R0+URZ+0x20], R3 ;  /* 0x00002003000085a7 */ /* 0x000ee400080010ff */
[----:B---3--:R-:W-:Y:S05]  /*71d0*/  @!P0 BRA `(.L_x_114) ;  /* 0xfffffffc00f08947 */ /* 0x008fea000383ffff */
[----:B------:R-:W-:Y:S05]  /*71e0*/  BRA `(.L_x_26) ;  /* 0xffffffa400f47947 */ /* 0x000fea000383ffff */
.L_x_36:
[----:B-1----:R-:W-:-:S07]  /*71f0*/  MOV R0, UR57 ;  /* 0x0000003900007c02 */ /* 0x002fce0008000f00 */
.L_x_115:
[----:B-1----:R1:W2:Y:S02]  /*7200*/  SYNCS.PHASECHK.TRANS64.TRYWAIT P0, [R0+URZ+0x20], R3 ;  /* 0x00002003000075a7 */ /* 0x0022a400080011ff */
[----:B--2---:R-:W-:Y:S05]  /*7210*/  @!P0 NANOSLEEP.SYNCS 0x989680 ;  /* 0x009896800000895d */ /* 0x004fea0003900000 */
[----:B------:R-:W2:Y:S02]  /*7220*/  @!P0 SYNCS.PHASECHK.TRANS64 P0, [R0+URZ+0x20], R3 ;  /* 0x00002003000085a7 */ /* 0x000ea400080010ff */
[----:B--2---:R-:W-:Y:S05]  /*7230*/  @!P0 BRA `(.L_x_115) ;  /* 0xfffffffc00f08947 */ /* 0x004fea000383ffff */
[----:B------:R-:W-:Y:S05]  /*7240*/  BRA `(.L_x_35) ;  /* 0xffffffac004c7947 */ /* 0x000fea000383ffff */
.L_x_43:
[----:B-1----:R1:W4:Y:S02]  /*7250*/  SYNCS.PHASECHK.TRANS64.TRYWAIT P0, [R3+URZ+0x70], R0 ;  /* 0x00007000030075a7 */ /* 0x00232400080011ff */
[----:B----4-:R-:W-:Y:S05]  /*7260*/  @!P0 NANOSLEEP.SYNCS 0x989680 ;  /* 0x009896800000895d */ /* 0x010fea0003900000 */
[----:B------:R-:W4:Y:S02]  /*7270*/  @!P0 SYNCS.PHASECHK.TRANS64 P0, [R3+URZ+0x70], R0 ;  /* 0x00007000030085a7 */ /* 0x000f2400080010ff */
[----:B----4-:R-:W-:Y:S05]  /*7280*/  @!P0 BRA `(.L_x_43) ;  /* 0xfffffffc00f08947 */ /* 0x010fea000383ffff */
[----:B------:R-:W-:Y:S05]  /*7290*/  BRA `(.L_x_116) ;  /* 0xffffffb000847947 */ /* 0x000fea000383ffff */
.L_x_47:
[----:B------:R-:W-:-:S07]  /*72a0*/  MOV R0, UR4 ;  /* 0x0000000400007c02 */ /* 0x000fce0008000f00 */
.L_x_117:
[----:B-1----:R1:W2:Y:S02]  /*72b0*/  SYNCS.PHASECHK.TRANS64.TRYWAIT P0, [R0+URZ], R2 ;  /* 0x00000002000075a7 */ /* 0x0022a400080011ff */
[----:B--2---:R-:W-:Y:S05]  /*72c0*/  @!P0 NANOSLEEP.SYNCS 0x989680 ;  /* 0x009896800000895d */ /* 0x004fea0003900000 */
[----:B------:R-:W2:Y:S02]  /*72d0*/  @!P0 SYNCS.PHASECHK.TRANS64 P0, [R0+URZ], R2 ;  /* 0x00000002000085a7 */ /* 0x000ea400080010ff */
[----:B--2---:R-:W-:Y:S05]  /*72e0*/  @!P0 BRA `(.L_x_117) ;  /* 0xfffffffc00f08947 */ /* 0x004fea000383ffff */
[----:B------:R-:W-:Y:S05]  /*72f0*/  BRA `(.L_x_118) ;  /* 0xffffffb800307947 */ /* 0x000fea000383ffff */
.L_x_48:
[----:B------:R-:W-:-:S07]  /*7300*/  MOV R0, UR5 ;  /* 0x0000000500007c02 */ /* 0x000fce0008000f00 */
.L_x_119:
[----:B-1----:R1:W2:Y:S02]  /*7310*/  SYNCS.PHASECHK.TRANS64.TRYWAIT P0, [R0+URZ], R3 ;  /* 0x00000003000075a7 */ /* 0x0022a400080011ff */
[----:B--2---:R-:W-:Y:S05]  /*7320*/  @!P0 NANOSLEEP.SYNCS 0x989680 ;  /* 0x009896800000895d */ /* 0x004fea0003900000 */
[----:B------:R-:W2:Y:S02]  /*7330*/  @!P0 SYNCS.PHASECHK.TRANS64 P0, [R0+URZ], R3 ;  /* 0x00000003000085a7 */ /* 0x000ea400080010ff */
[----:B--2---:R-:W-:Y:S05]  /*7340*/  @!P0 BRA `(.L_x_119) ;  /* 0xfffffffc00f08947 */ /* 0x004fea000383ffff */
[----:B------:R-:W-:Y:S05]  /*7350*/  BRA `(.L_x_120) ;  /* 0xffffffb8003c7947 */ /* 0x000fea000383ffff */
.L_x_49:
[----:B------:R-:W-:-:S07]  /*7360*/  MOV R0, UR5 ;  /* 0x0000000500007c02 */ /* 0x000fce0008000f00 */
.L_x_121:
[----:B-1----:R1:W2:Y:S02]  /*7370*/  SYNCS.PHASECHK.TRANS64.TRYWAIT P0, [R0+URZ], R3 ;  /* 0x00000003000075a7 */ /* 0x0022a400080011ff */
[----:B--2---:R-:W-:Y:S05]  /*7380*/  @!P0 NANOSLEEP.SYNCS 0x989680 ;  /* 0x009896800000895d */ /* 0x004fea0003900000 */
[----:B------:R-:W2:Y:S02]  /*7390*/  @!P0 SYNCS.PHASECHK.TRANS64 P0, [R0+URZ], R3 ;  /* 0x00000003000085a7 */ /* 0x000ea400080010ff */
[----:B--2---:R-:W-:Y:S05]  /*73a0*/  @!P0 BRA `(.L_x_121) ;  /* 0xfffffffc00f08947 */ /* 0x004fea000383ffff */
[----:B------:R-:W-:Y:S05]  /*73b0*/  BRA `(.L_x_122) ;  /* 0xffffffb800487947 */ /* 0x000fea000383ffff */
.L_x_52:
[----:B--2---:R2:W3:Y:S02]  /*73c0*/  SYNCS.PHASECHK.TRANS64.TRYWAIT P0, [R2+URZ+0xd0], R4 ;  /* 0x0000d004020075a7 */ /* 0x0044e400080011ff */
[----:B---3--:R-:W-:Y:S05]  /*73d0*/  @!P0 NANOSLEEP.SYNCS 0x989680 ;  /* 0x009896800000895d */ /* 0x008fea0003900000 */
[----:B------:R-:W3:Y:S02]  /*73e0*/  @!P0 SYNCS.PHASECHK.TRANS64 P0, [R2+URZ+0xd0], R4 ;  /* 0x0000d004020085a7 */ /* 0x000ee400080010ff */
[----:B---3--:R-:W-:Y:S05]  /*73f0*/  @!P0 BRA `(.L_x_52) ;  /* 0xfffffffc00f08947 */ /* 0x008fea000383ffff */
[----:B------:R-:W-:Y:S05]  /*7400*/  BRA `(.L_x_123) ;  /* 0xffffffb800a47947 */ /* 0x000fea000383ffff */
.L_x_53:
[----:B------:R-:W-:-:S07]  /*7410*/  MOV R2, UR4 ;  /* 0x0000000400027c02 */ /* 0x000fce0008000f00 */
.L_x_124:
[----:B--2---:R2:W3:Y:S02]  /*7420*/  SYNCS.PHASECHK.TRANS64.TRYWAIT P0, [R2+URZ+0x80], R5 ;  /* 0x00008005020075a7 */ /* 0x0044e400080011ff */
[----:B---3--:R-:W-:Y:S05]  /*7430*/  @!P0 NANOSLEEP.SYNCS 0x989680 ;  /* 0x009896800000895d */ /* 0x008fea0003900000 */
[----:B------:R-:W3:Y:S02]  /*7440*/  @!P0 SYNCS.PHASECHK.TRANS64 P0, [R2+URZ+0x80], R5 ;  /* 0x00008005020085a7 */ /* 0x000ee400080010ff */
[----:B---3--:R-:W-:Y:S05]  /*7450*/  @!P0 BRA `(.L_x_124) ;  /* 0xfffffffc00f08947 */ /* 0x008fea000383ffff */
[----:B------:R-:W-:Y:S05]  /*7460*/  BRA `(.L_x_125) ;  /* 0xffffffb800b47947 */ /* 0x000fea000383ffff */
.L_x_54:
[----:B--2---:R2:W3:Y:S02]  /*7470*/  SYNCS.PHASECHK.TRANS64.TRYWAIT P1, [R2+URZ+0x70], R4 ;  /* 0x00007004020075a7 */ /* 0x0044e400080211ff */
[----:B---3--:R-:W-:Y:S05]  /*7480*/  @!P1 NANOSLEEP.SYNCS 0x989680 ;  /* 0x009896800000995d */ /* 0x008fea0003900000 */
[----:B------:R-:W3:Y:S02]  /*7490*/  @!P1 SYNCS.PHASECHK.TRANS64 P1, [R2+URZ+0x70], R4 ;  /* 0x00007004020095a7 */ /* 0x000ee400080210ff */
[----:B---3--:R-:W-:Y:S05]  /*74a0*/  @!P1 BRA `(.L_x_54) ;  /* 0xfffffffc00f09947 */ /* 0x008fea000383ffff */
[----:B------:R-:W-:Y:S05]  /*74b0*/  BRA `(.L_x_126) ;  /* 0xffffffb800e47947 */ /* 0x000fea000383ffff */
.L_x_57:
[----:B------:R-:W-:-:S07]  /*74c0*/  MOV R0, UR4 ;  /* 0x0000000400007c02 */ /* 0x000fce0008000f00 */
.L_x_127:
[----:B--2---:R2:W3:Y:S02]  /*74d0*/  SYNCS.PHASECHK.TRANS64.TRYWAIT P0, [R0+URZ+0x80], R2 ;  /* 0x00008002000075a7 */ /* 0x0044e400080011ff */
[----:B---3--:R-:W-:Y:S05]  /*74e0*/  @!P0 NANOSLEEP.SYNCS 0x989680 ;  /* 0x009896800000895d */ /* 0x008fea0003900000 */
[----:B------:R-:W3:Y:S02]  /*74f0*/  @!P0 SYNCS.PHASECHK.TRANS64 P0, [R0+URZ+0x80], R2 ;  /* 0x00008002000085a7 */ /* 0x000ee400080010ff */
[----:B---3--:R-:W-:Y:S05]  /*7500*/  @!P0 BRA `(.L_x_127) ;  /* 0xfffffffc00f08947 */ /* 0x008fea000383ffff */
[----:B------:R-:W-:Y:S05]  /*7510*/  BRA `(.L_x_56) ;  /* 0xffffffbc00387947 */ /* 0x000fea000383ffff */
.L_x_64:
[----:B-1----:R1:W2:Y:S02]  /*7520*/  SYNCS.PHASECHK.TRANS64.TRYWAIT P1, [R0+URZ+0x70], R2 ;  /* 0x00007002000075a7 */ /* 0x0022a400080211ff */
[----:B--2---:R-:W-:Y:S05]  /*7530*/  @!P1 NANOSLEEP.SYNCS 0x989680 ;  /* 0x009896800000995d */ /* 0x004fea0003900000 */
[----:B------:R-:W2:Y:S02]  /*7540*/  @!P1 SYNCS.PHASECHK.TRANS64 P1, [R0+URZ+0x70], R2 ;  /* 0x00007002000095a7 */ /* 0x000ea400080210ff */
[----:B--2---:R-:W-:Y:S05]  /*7550*/  @!P1 BRA `(.L_x_64) ;  /* 0xfffffffc00f09947 */ /* 0x004fea000383ffff */
[----:B------:R-:W-:Y:S05]  /*7560*/  BRA `(.L_x_128) ;  /* 0xffffffc000a07947 */ /* 0x000fea000383ffff */
.L_x_65:
[----:B------:R-:W-:-:S13]  /*7570*/  R2UR UR4, R13 ;  /* 0x000000000d0472ca */ /* 0x000fda00000e0000 */
[----:B------:R-:W-:-:S07]  /*7580*/  MOV R2, UR4 ;  /* 0x0000000400027c02 */ /* 0x000fce0008000f00 */
.L_x_129:
[----:B-1----:R1:W2:Y:S02]  /*7590*/  SYNCS.PHASECHK.TRANS64.TRYWAIT P0, [R2+URZ+0xb0], R0 ;  /* 0x0000b000020075a7 */ /* 0x0022a400080011ff */
[----:B--2---:R-:W-:Y:S05]  /*75a0*/  @!P0 NANOSLEEP.SYNCS 0x989680 ;  /* 0x009896800000895d */ /* 0x004fea0003900000 */
[----:B------:R-:W2:Y:S02]  /*75b0*/  @!P0 SYNCS.PHASECHK.TRANS64 P0, [R2+URZ+0xb0], R0 ;  /* 0x0000b000020085a7 */ /* 0x000ea400080010ff */
[----:B--2---:R-:W-:Y:S05]  /*75c0*/  @!P0 BRA `(.L_x_129) ;  /* 0xfffffffc00f08947 */ /* 0x004fea000383ffff */
[----:B------:R-:W-:Y:S05]  /*75d0*/  BRA `(.L_x_130) ;  /* 0xffffffc000f47947 */ /* 0x000fea000383ffff */
.L_x_68:
[----:B------:R-:W-:Y:S07]  /*75e0*/  MOV R0, UR5 ;  /* 0x0000000500007c02 */ /* 0x000fee0008000f00 */
.L_x_131:
[----:B-1----:R1:W2:Y:S02]  /*75f0*/  SYNCS.PHASECHK.TRANS64.TRYWAIT P0, [R0+URZ], R2 ;  /* 0x00000002000075a7 */ /* 0x0022a400080011ff */
[----:B--2---:R-:W-:Y:S05]  /*7600*/  @!P0 NANOSLEEP.SYNCS 0x989680 ;  /* 0x009896800000895d */ /* 0x004fea0003900000 */
[----:B------:R-:W2:Y:S02]  /*7610*/  @!P0 SYNCS.PHASECHK.TRANS64 P0, [R0+URZ], R2 ;  /* 0x00000002000085a7 */ /* 0x000ea400080010ff */
[----:B--2---:R-:W-:Y:S05]  /*7620*/  @!P0 BRA `(.L_x_131) ;  /* 0xfffffffc00f08947 */ /* 0x004fea000383ffff */
[----:B------:R-:W-:Y:S05]  /*7630*/  BRA `(.L_x_67) ;  /* 0xffffffc400107947 */ /* 0x000fea000383ffff */
.L_x_71:
[----:B------:R-:W-:-:S07]  /*7640*/  MOV R0, UR4 ;  /* 0x0000000400007c02 */ /* 0x000fce0008000f00 */
.L_x_132:
[----:B--2---:R2:W3:Y:S02]  /*7650*/  SYNCS.PHASECHK.TRANS64.TRYWAIT P0, [R0+URZ], R2 ;  /* 0x00000002000075a7 */ /* 0x0044e400080011ff */
[----:B---3--:R-:W-:Y:S05]  /*7660*/  @!P0 NANOSLEEP.SYNCS 0x989680 ;  /* 0x009896800000895d */ /* 0x008fea0003900000 */
[----:B------:R-:W3:Y:S02]  /*7670*/  @!P0 SYNCS.PHASECHK.TRANS64 P0, [R0+URZ], R2 ;  /* 0x00000002000085a7 */ /* 0x000ee400080010ff */
[----:B---3--:R-:W-:Y:S05]  /*7680*/  @!P0 BRA `(.L_x_132) ;  /* 0xfffffffc00f08947 */ /* 0x008fea000383ffff */
[----:B------:R-:W-:Y:S05]  /*7690*/  BRA `(.L_x_133) ;  /* 0xffffffcc001c7947 */ /* 0x000fea000383ffff */
.L_x_72:
[----:B------:R-:W-:-:S07]  /*76a0*/  MOV R0, UR5 ;  /* 0x0000000500007c02 */ /* 0x000fce0008000f00 */
.L_x_134:
[----:B-1----:R1:W2:Y:S02]  /*76b0*/  SYNCS.PHASECHK.TRANS64.TRYWAIT P0, [R0+URZ], R3 ;  /* 0x00000003000075a7 */ /* 0x0022a400080011ff */
[----:B--2---:R-:W-:Y:S05]  /*76c0*/  @!P0 NANOSLEEP.SYNCS 0x989680 ;  /* 0x009896800000895d */ /* 0x004fea0003900000 */
[----:B------:R-:W2:Y:S02]  /*76d0*/  @!P0 SYNCS.PHASECHK.TRANS64 P0, [R0+URZ], R3 ;  /* 0x00000003000085a7 */ /* 0x000ea400080010ff */
[----:B--2---:R-:W-:Y:S05]  /*76e0*/  @!P0 BRA `(.L_x_134) ;  /* 0xfffffffc00f08947 */ /* 0x004fea000383ffff */
[----:B------:R-:W-:Y:S05]  /*76f0*/  BRA `(.L_x_135) ;  /* 0xffffffcc00287947 */ /* 0x000fea000383ffff */
.L_x_73:
[----:B------:R-:W-:-:S07]  /*7700*/  MOV R0, UR5 ;  /* 0x0000000500007c02 */ /* 0x000fce0008000f00 */
.L_x_136:
[----:B-1----:R1:W2:Y:S02]  /*7710*/  SYNCS.PHASECHK.TRANS64.TRYWAIT P0, [R0+URZ], R3 ;  /* 0x00000003000075a7 */ /* 0x0022a400080011ff */
[----:B--2---:R-:W-:Y:S05]  /*7720*/  @!P0 NANOSLEEP.SYNCS 0x989680 ;  /* 0x009896800000895d */ /* 0x004fea0003900000 */
[----:B------:R-:W2:Y:S02]  /*7730*/  @!P0 SYNCS.PHASECHK.TRANS64 P0, [R0+URZ], R3 ;  /* 0x00000003000085a7 */ /* 0x000ea400080010ff */
[----:B--2---:R-:W-:Y:S05]  /*7740*/  @!P0 BRA `(.L_x_136) ;  /* 0xfffffffc00f08947 */ /* 0x004fea000383ffff */
[----:B------:R-:W-:Y:S05]  /*7750*/  BRA `(.L_x_137) ;  /* 0xffffffcc00347947 */ /* 0x000fea000383ffff */
.L_x_74:
[----:B-1----:R-:W-:-:S07]  /*7760*/  MOV R0, UR4 ;  /* 0x0000000400007c02 */ /* 0x002fce0008000f00 */
.L_x_138:
[----:B-1----:R1:W2:Y:S02]  /*7770*/  SYNCS.PHASECHK.TRANS64.TRYWAIT P0, [R0+URZ], R2 ;  /* 0x00000002000075a7 */ /* 0x0022a400080011ff */
[----:B--2---:R-:W-:Y:S05]  /*7780*/  @!P0 NANOSLEEP.SYNCS 0x989680 ;  /* 0x009896800000895d */ /* 0x004fea0003900000 */
[----:B------:R-:W2:Y:S02]  /*7790*/  @!P0 SYNCS.PHASECHK.TRANS64 P0, [R0+URZ], R2 ;  /* 0x00000002000085a7 */ /* 0x000ea400080010ff */
[----:B--2---:R-:W-:Y:S05]  /*77a0*/  @!P0 BRA `(.L_x_138) ;  /* 0xfffffffc00f08947 */ /* 0x004fea000383ffff */
[----:B------:R-:W-:Y:S05]  /*77b0*/  BRA `(.L_x_139) ;  /* 0xffffffcc00407947 */ /* 0x000fea000383ffff */
.L_x_79:
[----:B--2---:R2:W3:Y:S02]  /*77c0*/  SYNCS.PHASECHK.TRANS64.TRYWAIT P0, [R3+URZ+0x70], R0 ;  /* 0x00007000030075a7 */ /* 0x0044e400080011ff */
[----:B---3--:R-:W-:Y:S05]  /*77d0*/  @!P0 NANOSLEEP.SYNCS 0x989680 ;  /* 0x009896800000895d */ /* 0x008fea0003900000 */
[----:B------:R-:W3:Y:S02]  /*77e0*/  @!P0 SYNCS.PHASECHK.TRANS64 P0, [R3+URZ+0x70], R0 ;  /* 0x00007000030085a7 */ /* 0x000ee400080010ff */
[----:B---3--:R-:W-:Y:S05]  /*77f0*/  @!P0 BRA `(.L_x_79) ;  /* 0xfffffffc00f08947 */ /* 0x008fea000383ffff */
[----:B------:R-:W-:Y:S05]  /*7800*/  BRA `(.L_x_140) ;  /* 0xffffffd000687947 */ /* 0x000fea000383ffff */
.L_x_82:
[----:B--2---:R-:W-:Y:S07]  /*7810*/  MOV R0, UR24 ;  /* 0x0000001800007c02 */ /* 0x004fee0008000f00 */
.L_x_141:
[----:B--2---:R2:W3:Y:S02]  /*7820*/  SYNCS.PHASECHK.TRANS64.TRYWAIT P1, [R0+URZ+0x68], R2 ;  /* 0x00006802000075a7 */ /* 0x0044e400080211ff */
[----:B---3--:R-:W-:Y:S05]  /*7830*/  @!P1 NANOSLEEP.SYNCS 0x989680 ;  /* 0x009896800000995d */ /* 0x008fea0003900000 */
[----:B------:R-:W3:Y:S02]  /*7840*/  @!P1 SYNCS.PHASECHK.TRANS64 P1, [R0+URZ+0x68], R2 ;  /* 0x00006802000095a7 */ /* 0x000ee400080210ff */
[----:B---3--:R-:W-:Y:S05]  /*7850*/  @!P1 BRA `(.L_x_141) ;  /* 0xfffffffc00f09947 */ /* 0x008fea000383ffff */
[----:B------:R-:W-:Y:S05]  /*7860*/  BRA `(.L_x_81) ;  /* 0xffffffd400d87947 */ /* 0x000fea000383ffff */
.L_x_85:
[----:B------:R-:W-:Y:S07]  /*7870*/  MOV R2, UR4 ;  /* 0x0000000400027c02 */ /* 0x000fee0008000f00 */
.L_x_142:
[----:B--2---:R2:W3:Y:S02]  /*7880*/  SYNCS.PHASECHK.TRANS64.TRYWAIT P0, [R2+URZ+0x50], R0 ;  /* 0x00005000020075a7 */ /* 0x0044e400080011ff */
[----:B---3--:R-:W-:Y:S05]  /*7890*/  @!P0 NANOSLEEP.SYNCS 0x989680 ;  /* 0x009896800000895d */ /* 0x008fea0003900000 */
[----:B------:R-:W3:Y:S02]  /*78a0*/  @!P0 SYNCS.PHASECHK.TRANS64 P0, [R2+URZ+0x50], R0 ;  /* 0x00005000020085a7 */ /* 0x000ee400080010ff */
[----:B---3--:R-:W-:Y:S05]  /*78b0*/  @!P0 BRA `(.L_x_142) ;  /* 0xfffffffc00f08947 */ /* 0x008fea000383ffff */
[----:B------:R-:W-:Y:S05]  /*78c0*/  BRA `(.L_x_143) ;  /* 0xffffffd800347947 */ /* 0x000fea000383ffff */
.L_x_87:
[----:B------:R-:W-:-:S07]  /*78d0*/  MOV R0, UR4 ;  /* 0x0000000400007c02 */ /* 0x000fce0008000f00 */
.L_x_144:
[----:B---3--:R3:W4:Y:S02]  /*78e0*/  SYNCS.PHASECHK.TRANS64.TRYWAIT P0, [R0+URZ], R2 ;  /* 0x00000002000075a7 */ /* 0x00872400080011ff */
[----:B----4-:R-:W-:Y:S05]  /*78f0*/  @!P0 NANOSLEEP.SYNCS 0x989680 ;  /* 0x009896800000895d */ /* 0x010fea0003900000 */
[----:B------:R-:W4:Y:S02]  /*7900*/  @!P0 SYNCS.PHASECHK.TRANS64 P0, [R0+URZ], R2 ;  /* 0x00000002000085a7 */ /* 0x000f2400080010ff */
[----:B----4-:R-:W-:Y:S05]  /*7910*/  @!P0 BRA `(.L_x_144) ;  /* 0xfffffffc00f08947 */ /* 0x010fea000383ffff */
[----:B------:R-:W-:Y:S05]  /*7920*/  BRA `(.L_x_145) ;  /* 0xffffffd800d07947 */ /* 0x000fea000383ffff */
.L_x_89:
[----:B--2---:R2:W4:Y:S02]  /*7930*/  SYNCS.PHASECHK.TRANS64.TRYWAIT P0, [R3+URZ+0x70], R0 ;  /* 0x00007000030075a7 */ /* 0x00452400080011ff */
[----:B----4-:R-:W-:Y:S05]  /*7940*/  @!P0 NANOSLEEP.SYNCS 0x989680 ;  /* 0x009896800000895d */ /* 0x010fea0003900000 */
[----:B------:R-:W4:Y:S02]  /*7950*/  @!P0 SYNCS.PHASECHK.TRANS64 P0, [R3+URZ+0x70], R0 ;  /* 0x00007000030085a7 */ /* 0x000f2400080010ff */
[----:B----4-:R-:W-:Y:S05]  /*7960*/  @!P0 BRA `(.L_x_89) ;  /* 0xfffffffc00f08947 */ /* 0x010fea000383ffff */
[----:B------:R-:W-:Y:S05]  /*7970*/  BRA `(.L_x_146) ;  /* 0xffffffdc00b87947 */ /* 0x000fea000383ffff */
.L_x_99:
[----:B-1----:R1:W2:Y:S02]  /*7980*/  SYNCS.PHASECHK.TRANS64.TRYWAIT P1, [R3+URZ+0x40], R4 ;  /* 0x00004004030075a7 */ /* 0x0022a400080211ff */
[----:B--2---:R-:W-:Y:S05]  /*7990*/  @!P1 NANOSLEEP.SYNCS 0x989680 ;  /* 0x009896800000995d */ /* 0x004fea0003900000 */
[----:B------:R-:W2:Y:S02]  /*79a0*/  @!P1 SYNCS.PHASECHK.TRANS64 P1, [R3+URZ+0x40], R4 ;  /* 0x00004004030095a7 */ /* 0x000ea400080210ff */
[----:B--2---:R-:W-:Y:S05]  /*79b0*/  @!P1 BRA `(.L_x_99) ;  /* 0xfffffffc00f09947 */ /* 0x004fea000383ffff */
[----:B------:R-:W-:Y:S05]  /*79c0*/  BRA `(.L_x_98) ;  /* 0xffffffe800f47947 */ /* 0x000fea000383ffff */
.L_x_101:
[----:B------:R1:W1:Y:S02]  /*79d0*/  SYNCS.PHASECHK.TRANS64.TRYWAIT P1, [R26+URZ+0x90], R5 ;  /* 0x000090051a0075a7 */ /* 0x00026400080211ff */
[----:B-1----:R-:W-:Y:S05]  /*79e0*/  @!P1 NANOSLEEP.SYNCS 0x989680 ;  /* 0x009896800000995d */ /* 0x002fea0003900000 */
[----:B------:R-:W1:Y:S02]  /*79f0*/  @!P1 SYNCS.PHASECHK.TRANS64 P1, [R26+URZ+0x90], R5 ;  /* 0x000090051a0095a7 */ /* 0x000e6400080210ff */
[----:B-1----:R-:W-:Y:S05]  /*7a00*/  @!P1 BRA `(.L_x_101) ;  /* 0xfffffffc00f09947 */ /* 0x002fea000383ffff */
[----:B------:R-:W-:Y:S05]  /*7a10*/  BRA `(.L_x_100) ;  /* 0xffffffec00287947 */ /* 0x000fea000383ffff */
        .weak           $__internal_0_$__cuda_sm10x_tcgen05_guardrail_trap_col_being_dealloced_not_returned_by_alloc
        .type           $__internal_0_$__cuda_sm10x_tcgen05_guardrail_trap_col_being_dealloced_not_returned_by_alloc,@function
        .size           $__internal_0_$__cuda_sm10x_tcgen05_guardrail_trap_col_being_dealloced_not_returned_by_alloc,($__internal_1_$__cuda_sm10x_tcgen05_guardrail_trap_phase_invalid_during_alloc - $__internal_0_$__cuda_sm10x_tcgen05_guardrail_trap_col_being_dealloced_not_returned_by_alloc)
$__internal_0_$__cuda_sm10x_tcgen05_guardrail_trap_col_being_dealloced_not_returned_by_alloc:
[----:B------:R-:W-:Y:S05]  /*7a20*/  BPT.TRAP 0x1 ;  /* 0x000000040000795c */ /* 0x000fea0000300000 */
[----:B------:R-:W-:-:S04]  /*7a30*/  HFMA2 R3, -RZ, RZ, 0, 0 ;  /* 0x00000000ff037431 */ /* 0x000fc800000001ff */
[----:B------:R-:W-:Y:S05]  /*7a40*/  RET.REL.NODEC R2 `(_ZN7cutlass13device_kernelINS_4gemm6kernel13GemmUniversalIN4cute5tupleIJiiiiEEENS1_10collective13CollectiveMmaINS1_35MainloopSm100TmaUmmaWarpSpecializedILi4ELi2ELi4ENS5_IJNS4_1CILi2EEENSA_ILi1EEESC_EEEEENS5_IJNSA_ILi64EEENSA_ILi32EEENSA_ILi256EEEEEENS_10bfloat16_tENS5_IJlSC_lEEESJ_SK_NS4_8TiledMMAINS4_8MMA_AtomIJNS4_20SM100_MMA_F16BF16_SSISJ_SJ_fLi64ELi32ELNS4_4UMMA5MajorE0ELSP_0ELNSO_7ScaleInE0ELSQ_0EEEEEENS4_6LayoutINS5_IJSC_SC_SC_EEENS5_IJNSA_ILi0EEESV_SV_EEEEENS5_IJNS4_10UnderscoreESY_SY_EEEEENS4_13SM90_TMA_LOADENS4_14ComposedLayoutINS4_7SwizzleILi3ELi4ELi3EEENS4_18smem_ptr_flag_bitsILi16EEENST_INS5_IJNSA_ILi8EEESF_EEENS5_IJSF_SC_EEEEEEEvNS4_8identityENS4_23SM90_TMA_LOAD_MULTICASTES1B_vS1C_EENS_8epilogue10collective18CollectiveEpilogueINS1F_23Sm100TmaWarpSpecializedILi2ELi1ELi16ELb1ELb0EEEJSI_NS5_IJNST_ISF_SC_EENST_ISG_SC_EEEEESJ_SK_SJ_SK_NS1F_6fusion15FusionCallbacksIS1J_NS1N_17LinearCombinationISJ_fSJ_fLNS_15FloatRoundStyleE2EEESI_S1M_JEEENS4_5SM1004TMEM4LOAD26SM100_TMEM_LOAD_16dp256b4xES11_NS12_INS13_ILi2ELi4ELi3EEES16_NST_INS5_IJS17_SG_EEENS5_IJSG_SC_EEEEEEENS4_17SM75_U32x4_LDSM_NENS4_14SM90_TMA_STOREES21_NS4_17SM90_U32x4_STSM_NENS4_39AutoVectorizingCopyWithAssumedAlignmentILi128EEEEEEvvEEEEvNT_6ParamsE) ;  /* 0xffffff84026c7950 */ /* 0x000fea0003c3ffff */
        .weak           $__internal_1_$__cuda_sm10x_tcgen05_guardrail_trap_phase_invalid_during_alloc
        .type           $__internal_1_$__cuda_sm10x_tcgen05_guardrail_trap_phase_invalid_during_alloc,@function
        .size           $__internal_1_$__cuda_sm10x_tcgen05_guardrail_trap_phase_invalid_during_alloc,($__internal_2_$__cuda_sm10x_tcgen05_guardrail_trap_unallocated_columns_being_dealloced - $__internal_1_$__cuda_sm10x_tcgen05_guardrail_trap_phase_invalid_during_alloc)
$__internal_1_$__cuda_sm10x_tcgen05_guardrail_trap_phase_invalid_during_alloc:
[----:B------:R-:W-:Y:S05]  /*7a50*/  BPT.TRAP 0x1 ;  /* 0x000000040000795c */ /* 0x000fea0000300000 */
[----:B------:R-:W-:-:S04]  /*7a60*/  MOV R5, 0x0 ;  /* 0x0000000000057802 */ /* 0x000fc80000000f00 */
[----:B------:R-:W-:Y:S05]  /*7a70*/  RET.REL.NODEC R4 `(_ZN7cutlass13device_kernelINS_4gemm6kernel13GemmUniversalIN4cute5tupleIJiiiiEEENS1_10collective13CollectiveMmaINS1_35MainloopSm100TmaUmmaWarpSpecializedILi4ELi2ELi4ENS5_IJNS4_1CILi2EEENSA_ILi1EEESC_EEEEENS5_IJNSA_ILi64EEENSA_ILi32EEENSA_ILi256EEEEEENS_10bfloat16_tENS5_IJlSC_lEEESJ_SK_NS4_8TiledMMAINS4_8MMA_AtomIJNS4_20SM100_MMA_F16BF16_SSISJ_SJ_fLi64ELi32ELNS4_4UMMA5MajorE0ELSP_0ELNSO_7ScaleInE0ELSQ_0EEEEEENS4_6LayoutINS5_IJSC_SC_SC_EEENS5_IJNSA_ILi0EEESV_SV_EEEEENS5_IJNS4_10UnderscoreESY_SY_EEEEENS4_13SM90_TMA_LOADENS4_14ComposedLayoutINS4_7SwizzleILi3ELi4ELi3EEENS4_18smem_ptr_flag_bitsILi16EEENST_INS5_IJNSA_ILi8EEESF_EEENS5_IJSF_SC_EEEEEEEvNS4_8identityENS4_23SM90_TMA_LOAD_MULTICASTES1B_vS1C_EENS_8epilogue10collective18CollectiveEpilogueINS1F_23Sm100TmaWarpSpecializedILi2ELi1ELi16ELb1ELb0EEEJSI_NS5_IJNST_ISF_SC_EENST_ISG_SC_EEEEESJ_SK_SJ_SK_NS1F_6fusion15FusionCallbacksIS1J_NS1N_17LinearCombinationISJ_fSJ_fLNS_15FloatRoundStyleE2EEESI_S1M_JEEENS4_5SM1004TMEM4LOAD26SM100_TMEM_LOAD_16dp256b4xES11_NS12_INS13_ILi2ELi4ELi3EEES16_NST_INS5_IJS17_SG_EEENS5_IJSG_SC_EEEEEEENS4_17SM75_U32x4_LDSM_NENS4_14SM90_TMA_STOREES21_NS4_17SM90_U32x4_STSM_NENS4_39AutoVectorizingCopyWithAssumedAlignmentILi128EEEEEEvvEEEEvNT_6ParamsE) ;  /* 0xffffff8404607950 */ /* 0x000fea0003c3ffff */
        .weak           $__internal_2_$__cuda_sm10x_tcgen05_guardrail_trap_unallocated_columns_being_dealloced
        .type           $__internal_2_$__cuda_sm10x_tcgen05_guardrail_trap_unallocated_columns_being_dealloced,@function
        .size           $__internal_2_$__cuda_sm10x_tcgen05_guardrail_trap_unallocated_columns_being_dealloced,(.L_x_148 - $__internal_2_$__cuda_sm10x_tcgen05_guardrail_trap_unallocated_columns_being_dealloced)
$__internal_2_$__cuda_sm10x_tcgen05_guardrail_trap_unallocated_columns_being_dealloced:
[----:B------:R-:W-:Y:S05]  /*7a80*/  BPT.TRAP 0x1 ;  /* 0x000000040000795c */ /* 0x000fea0000300000 */
[----:B------:R-:W-:-:S04]  /*7a90*/  HFMA2 R3, -RZ, RZ, 0, 0 ;  /* 0x00000000ff037431 */ /* 0x000fc800000001ff */
[----:B------:R-:W-:Y:S05]  /*7aa0*/  RET.REL.NODEC R2 `(_ZN7cutlass13device_kernelINS_4gemm6kernel13GemmUniversalIN4cute5tupleIJiiiiEEENS1_10collective13CollectiveMmaINS1_35MainloopSm100TmaUmmaWarpSpecializedILi4ELi2ELi4ENS5_IJNS4_1CILi2EEENSA_ILi1EEESC_EEEEENS5_IJNSA_ILi64EEENSA_ILi32EEENSA_ILi256EEEEEENS_10bfloat16_tENS5_IJlSC_lEEESJ_SK_NS4_8TiledMMAINS4_8MMA_AtomIJNS4_20SM100_MMA_F16BF16_SSISJ_SJ_fLi64ELi32ELNS4_4UMMA5MajorE0ELSP_0ELNSO_7ScaleInE0ELSQ_0EEEEEENS4_6LayoutINS5_IJSC_SC_SC_EEENS5_IJNSA_ILi0EEESV_SV_EEEEENS5_IJNS4_10UnderscoreESY_SY_EEEEENS4_13SM90_TMA_LOADENS4_14ComposedLayoutINS4_7SwizzleILi3ELi4ELi3EEENS4_18smem_ptr_flag_bitsILi16EEENST_INS5_IJNSA_ILi8EEESF_EEENS5_IJSF_SC_EEEEEEEvNS4_8identityENS4_23SM90_TMA_LOAD_MULTICASTES1B_vS1C_EENS_8epilogue10collective18CollectiveEpilogueINS1F_23Sm100TmaWarpSpecializedILi2ELi1ELi16ELb1ELb0EEEJSI_NS5_IJNST_ISF_SC_EENST_ISG_SC_EEEEESJ_SK_SJ_SK_NS1F_6fusion15FusionCallbacksIS1J_NS1N_17LinearCombinationISJ_fSJ_fLNS_15FloatRoundStyleE2EEESI_S1M_JEEENS4_5SM1004TMEM4LOAD26SM100_TMEM_LOAD_16dp256b4xES11_NS12_INS13_ILi2ELi4ELi3EEES16_NST_INS5_IJS17_SG_EEENS5_IJSG_SC_EEEEEEENS4_17SM75_U32x4_LDSM_NENS4_14SM90_TMA_STOREES21_NS4_17SM90_U32x4_STSM_NENS4_39AutoVectorizingCopyWithAssumedAlignmentILi128EEEEEEvvEEEEvNT_6ParamsE) ;  /* 0xffffff8402547950 */ /* 0x000fea0003c3ffff */
.L_x_147:
[----:B------:R-:W-:-:S00]  /*7ab0*/  BRA `(.L_x_147) ;  /* 0xfffffffc00fc7947 */ /* 0x000fc0000383ffff */
[----:B------:R-:W-:-:S00]  /*7ac0*/  NOP ;  /* 0x0000000000007918 */ /* 0x000fc00000000000 */
        /* <DEDUP_REMOVED lines=11> */
.L_x_148:


//--------------------- .nv.global.init           --------------------------
	.section	.nv.global.init,"aw",@progbits
.nv.global.init:
	.type		$str$27,@object
	.size		$str$27,($str$28 - $str$27)
$str$27:
        /*0000*/ 	.byte	0x28, 0x61, 0x64, 0x64, 0x72, 0x65, 0x73, 0x73, 0x20, 0x26, 0x20, 0x6d, 0x61, 0x73, 0x6b, 0x29
        /*0010*/ 	.byte	0x20, 0x3d, 0x3d, 0x20, 0x30, 0x00
	.type		$str$28,@object
	.size		$str$28,($str$26 - $str$28)
$str$28:
        /*0016*/ 	.byte	0x2f, 0x74, 0x6d, 0x70, 0x2f, 0x63, 0x75, 0x74, 0x6c, 0x61, 0x73, 0x73, 0x5f, 0x73, 0x77, 0x65
        /*0026*/ 	.byte	0x65, 0x70, 0x5f, 0x73, 0x72, 0x63, 0x2f, 0x69, 0x6e, 0x63, 0x6c, 0x75, 0x64, 0x65, 0x2f, 0x63
        /*0036*/ 	.byte	0x75, 0x74, 0x65, 0x2f, 0x70, 0x6f, 0x69, 0x6e, 0x74, 0x65, 0x72, 0x5f, 0x66, 0x6c, 0x61, 0x67
        /*0046*/ 	.byte	0x67, 0x65, 0x64, 0x2e, 0x68, 0x70, 0x70, 0x00
	.type		$str$26,@object
	.size		$str$26,($str$25 - $str$26)
$str$26:
        /*004e*/ 	.byte	0x2f, 0x74, 0x6d, 0x70, 0x2f, 0x63, 0x75, 0x74, 0x6c, 0x61, 0x73, 0x73, 0x5f, 0x73, 0x77, 0x65
        /*005e*/ 	.byte	0x65, 0x70, 0x5f, 0x73, 0x72, 0x63, 0x2f, 0x69, 0x6e, 0x63, 0x6c, 0x75, 0x64, 0x65, 0x2f, 0x63
        /*006e*/ 	.byte	0x75, 0x74, 0x65, 0x2f, 0x61, 0x74, 0x6f, 0x6d, 0x2f, 0x63, 0x6f, 0x70, 0x79, 0x5f, 0x74, 0x72
        /*007e*/ 	.byte	0x61, 0x69, 0x74, 0x73, 0x5f, 0x73, 0x6d, 0x31, 0x30, 0x30, 0x2e, 0x68, 0x70, 0x70, 0x00
	.type		$str$25,@object
	.size		$str$25,(__unnamed_1 - $str$25)
$str$25:
        /*008d*/ 	.byte	0x28, 0x28, 0x75, 0x69, 0x6e, 0x74, 0x33, 0x32, 0x5f, 0x74, 0x28, 0x74, 0x68, 0x72, 0x65, 0x61
        /*009d*/ 	.byte	0x64, 0x49, 0x64, 0x78, 0x2e, 0x78, 0x29, 0x20, 0x2f, 0x20, 0x33, 0x32, 0x29, 0x20, 0x25, 0x20
        /*00ad*/ 	.byte	0x34, 0x29, 0x20, 0x3d, 0x3d, 0x20, 0x28, 0x28, 0x28, 0x74, 0x6d, 0x65, 0x6d, 0x5f, 0x61, 0x64
        /*00bd*/ 	.byte	0x64, 0x72, 0x20, 0x3e, 0x3e, 0x20, 0x31, 0x36, 0x29, 0x20, 0x2f, 0x20, 0x33, 0x32, 0x29, 0x20
        /*00cd*/ 	.byte	0x25, 0x20, 0x34, 0x29, 0x00
	.type		__unnamed_1,@object
	.size		__unnamed_1,(__unnamed_2 - __unnamed_1)
__unnamed_1:
        /*00d2*/ 	.byte	0x61, 0x75, 0x74, 0x6f, 0x20, 0x63, 0x75, 0x74, 0x65, 0x3a, 0x3a, 0x61, 0x73, 0x5f, 0x70, 0x6f
        /* <DEDUP_REMOVED lines=24> */
        /*0262*/ 	.byte	0x30, 0x34, 0x38, 0x3e, 0x3e, 0x3e, 0x3e, 0x5d, 0x00
	.type		__unnamed_2,@object
	.size		__unnamed_2,(.L_2 - __unnamed_2)
__unnamed_2:
        /* <DEDUP_REMOVED lines=45> */
        /*053b*/ 	.byte	0x3e, 0x3e, 0x3e, 0x5d, 0x00
.L_2:


//--------------------- .nv.shared._ZN7cutlass13device_kernelINS_4gemm6kernel13GemmUniversalIN4cute5tupleIJiiiiEEENS1_10collective13CollectiveMmaINS1_35MainloopSm100TmaUmmaWarpSpecializedILi4ELi2ELi4ENS5_IJNS4_1CILi2EEENSA_ILi1EEESC_EEEEENS5_IJNSA_ILi64EEENSA_ILi32EEENSA_ILi256EEEEEENS_10bfloat16_tENS5_IJlSC_lEEESJ_SK_NS4_8TiledMMAINS4_8MMA_AtomIJNS4_20SM100_MMA_F16BF16_SSISJ_SJ_fLi64ELi32ELNS4_4UMMA5MajorE0ELSP_0ELNSO_7ScaleInE0ELSQ_0EEEEEENS4_6LayoutINS5_IJSC_SC_SC_EEENS5_IJNSA_ILi0EEESV_SV_EEEEENS5_IJNS4_10UnderscoreESY_SY_EEEEENS4_13SM90_TMA_LOADENS4_14ComposedLayoutINS4_7SwizzleILi3ELi4ELi3EEENS4_18smem_ptr_flag_bitsILi16EEENST_INS5_IJNSA_ILi8EEESF_EEENS5_IJSF_SC_EEEEEEEvNS4_8identityENS4_23SM90_TMA_LOAD_MULTICASTES1B_vS1C_EENS_8epilogue10collective18CollectiveEpilogueINS1F_23Sm100TmaWarpSpecializedILi2ELi1ELi16ELb1ELb0EEEJSI_NS5_IJNST_ISF_SC_EENST_ISG_SC_EEEEESJ_SK_SJ_SK_NS1F_6fusion15FusionCallbacksIS1J_NS1N_17LinearCombinationISJ_fSJ_fLNS_15FloatRoundStyleE2EEESI_S1M_JEEENS4_5SM1004TMEM4LOAD26SM100_TMEM_LOAD_16dp256b4xES11_NS12_INS13_ILi2ELi4ELi3EEES16_NST_INS5_IJS17_SG_EEENS5_IJSG_SC_EEEEEEENS4_17SM75_U32x4_LDSM_NENS4_14SM90_TMA_STOREES21_NS4_17SM90_U32x4_STSM_NENS4_39AutoVectorizingCopyWithAssumedAlignmentILi128EEEEEEvvEEEEvNT_6ParamsE --------------------------
	.section	.nv.shared._ZN7cutlass13device_kernelINS_4gemm6kernel13GemmUniversalIN4cute5tupleIJiiiiEEENS1_10collective13CollectiveMmaINS1_35MainloopSm100TmaUmmaWarpSpecializedILi4ELi2ELi4ENS5_IJNS4_1CILi2EEENSA_ILi1EEESC_EEEEENS5_IJNSA_ILi64EEENSA_ILi32EEENSA_ILi256EEEEEENS_10bfloat16_tENS5_IJlSC_lEEESJ_SK_NS4_8TiledMMAINS4_8MMA_AtomIJNS4_20SM100_MMA_F16BF16_SSISJ_SJ_fLi64ELi32ELNS4_4UMMA5MajorE0ELSP_0ELNSO_7ScaleInE0ELSQ_0EEEEEENS4_6LayoutINS5_IJSC_SC_SC_EEENS5_IJNSA_ILi0EEESV_SV_EEEEENS5_IJNS4_10UnderscoreESY_SY_EEEEENS4_13SM90_TMA_LOADENS4_14ComposedLayoutINS4_7SwizzleILi3ELi4ELi3EEENS4_18smem_ptr_flag_bitsILi16EEENST_INS5_IJNSA_ILi8EEESF_EEENS5_IJSF_SC_EEEEEEEvNS4_8identityENS4_23SM90_TMA_LOAD_MULTICASTES1B_vS1C_EENS_8epilogue10collective18CollectiveEpilogueINS1F_23Sm100TmaWarpSpecializedILi2ELi1ELi16ELb1ELb0EEEJSI_NS5_IJNST_ISF_SC_EENST_ISG_SC_EEEEESJ_SK_SJ_SK_NS1F_6fusion15FusionCallbacksIS1J_NS1N_17LinearCombinationISJ_fSJ_fLNS_15FloatRoundStyleE2EEESI_S1M_JEEENS4_5SM1004TMEM4LOAD26SM100_TMEM_LOAD_16dp256b4xES11_NS12_INS13_ILi2ELi4ELi3EEES16_NST_INS5_IJS17_SG_EEENS5_IJSG_SC_EEEEEEENS4_17SM75_U32x4_LDSM_NENS4_14SM90_TMA_STOREES21_NS4_17SM90_U32x4_STSM_NENS4_39AutoVectorizingCopyWithAssumedAlignmentILi128EEEEEEvvEEEEvNT_6ParamsE,"aw",@nobits
	.sectionflags	@""
	.align	16
	.zero		1024


//--------------------- .nv.shared.reserved.0     --------------------------
	.section	.nv.shared.reserved.0,"aw",@nobits
	.weak		__nv_reservedSMEM_offset_0_alias
	.size		__nv_reservedSMEM_offset_0_alias, 0, 64
	.other		__nv_reservedSMEM_offset_0_alias,@"STO_CUDA_RESERVED_SHARED STV_DEFAULT"
__nv_reservedSMEM_offset_0_alias:
	.zero		0
.nv.shared.reserved.0:
	.zero		64
	.weak		__nv_reservedSMEM_tcgen05_partition
	.type		__nv_reservedSMEM_tcgen05_partition,@object
	.size		__nv_reservedSMEM_tcgen05_partition,(.L_0 - __nv_reservedSMEM_tcgen05_partition)
__nv_reservedSMEM_tcgen05_partition:
	.zero		32
.L_0:


//--------------------- .nv.global                --------------------------
	.section	.nv.global,"aw",@nobits
.nv.global:
	.type		_ZN39_INTERNAL_1f9d494e_4_k_cu_34a879a3_59154cute1_E,@object
	.size		_ZN39_INTERNAL_1f9d494e_4_k_cu_34a879a3_59154cute1_E,(_ZN39_INTERNAL_1f9d494e_4_k_cu_34a879a3_59154cuda3std3__45__cpo6cbeginE - _ZN39_INTERNAL_1f9d494e_4_k_cu_34a879a3_59154cute1_E)
_ZN39_INTERNAL_1f9d494e_4_k_cu_34a879a3_59154cute1_E:
	.zero		1
	.type		_ZN39_INTERNAL_1f9d494e_4_k_cu_34a879a3_59154cuda3std3__45__cpo6cbeginE,@object
	.size		_ZN39_INTERNAL_1f9d494e_4_k_cu_34a879a3_59154cuda3std3__45__cpo6cbeginE,(_ZN39_INTERNAL_1f9d494e_4_k_cu_34a879a3_59154cuda3std3__48in_placeE - _ZN39_INTERNAL_1f9d494e_4_k_cu_34a879a3_59154cuda3std3__45__cpo6cbeginE)
_ZN39_INTERNAL_1f9d494e_4_k_cu_34a879a3_59154cuda3std3__45__cpo6cbeginE:
	.zero		1
	.type		_ZN39_INTERNAL_1f9d494e_4_k_cu_34a879a3_59154cuda3std3__48in_placeE,@object
	.size		_ZN39_INTERNAL_1f9d494e_4_k_cu_34a879a3_59154cuda3std3__48in_placeE,(_ZN39_INTERNAL_1f9d494e_4_k_cu_34a879a3_59154cuda3std6ranges3__45__cpo9iter_moveE - _ZN39_INTERNAL_1f9d494e_4_k_cu_34a879a3_59154cuda3std3__48in_placeE)
_ZN39_INTERNAL_1f9d494e_4_k_cu_34a879a3_59154cuda3std3__48in_placeE:
	.zero		1
	.type		_ZN39_INTERNAL_1f9d494e_4_k_cu_34a879a3_59154cuda3std6ranges3__45__cpo9iter_moveE,@object
	.size		_ZN39_INTERNAL_1f9d494e_4_k_cu_34a879a3_59154cuda3std6ranges3__45__cpo9iter_moveE,(_ZN39_INTERNAL_1f9d494e_4_k_cu_34a879a3_59154cuda3std3__45__cpo5beginE - _ZN39_INTERNAL_1f9d494e_4_k_cu_34a879a3_59154cuda3std6ranges3__45__cpo9iter_moveE)
_ZN39_INTERNAL_1f9d494e_4_k_cu_34a879a3_59154cuda3std6ranges3__45__cpo9iter_moveE:
	.zero		1
	.type		_ZN39_INTERNAL_1f9d494e_4_k_cu_34a879a3_59154cuda3std3__45__cpo5beginE,@object
	.size		_ZN39_INTERNAL_1f9d494e_4_k_cu_34a879a3_59154cuda3std3__45__cpo5beginE,(_ZN39_INTERNAL_1f9d494e_4_k_cu_34a879a3_59154cuda3std3__441_GLOBAL__N__1f9d494e_4_k_cu_34a879a3_59156ignoreE - _ZN39_INTERNAL_1f9d494e_4_k_cu_34a879a3_59154cuda3std3__45__cpo5beginE)
_ZN39_INTERNAL_1f9d494e_4_k_cu_34a879a3_59154cuda3std3__45__cpo5beginE:
	.zero		1
	.type		_ZN39_INTERNAL_1f9d494e_4_k_cu_34a879a3_59154cuda3std3__441_GLOBAL__N__1f9d494e_4_k_cu_34a879a3_59156ignoreE,@object
	.size		_ZN39_INTERNAL_1f9d494e_4_k_cu_34a879a3_59154cuda3std3__441_GLOBAL__N__1f9d494e_4_k_cu_34a879a3_59156ignoreE,(_ZN39_INTERNAL_1f9d494e_4_k_cu_34a879a3_59154cute7productE - _ZN39_INTERNAL_1f9d494e_4_k_cu_34a879a3_59154cuda3std3__441_GLOBAL__N__1f9d494e_4_k_cu_34a879a3_59156ignoreE)
_ZN39_INTERNAL_1f9d494e_4_k_cu_34a879a3_59154cuda3std3__441_GLOBAL__N__1f9d494e_4_k_cu_34a879a3_59156ignoreE:
	.zero		1
	.type		_ZN39_INTERNAL_1f9d494e_4_k_cu_34a879a3_59154cute7productE,@object
	.size		_ZN39_INTERNAL_1f9d494e_4_k_cu_34a879a3_59154cute7productE,(_ZN39_INTERNAL_1f9d494e_4_k_cu_34a879a3_59154cuda3std3__45__cpo3endE - _ZN39_INTERNAL_1f9d494e_4_k_cu_34a879a3_59154cute7productE)
_ZN39_INTERNAL_1f9d494e_4_k_cu_34a879a3_59154cute7productE:
	.zero		1
	.type		_ZN39_INTERNAL_1f9d494e_4_k_cu_34a879a3_59154cuda3std3__45__cpo3endE,@object
	.size		_ZN39_INTERNAL_1f9d494e_4_k_cu_34a879a3_59154cuda3std3__45__cpo3endE,(_ZN39_INTERNAL_1f9d494e_4_k_cu_34a879a3_59154cuda3std3__419piecewise_constructE - _ZN39_INTERNAL_1f9d494e_4_k_cu_34a879a3_59154cuda3std3__45__cpo3endE)
_ZN39_INTERNAL_1f9d494e_4_k_cu_34a879a3_59154cuda3std3__45__cpo3endE:
	.zero		1
	.type		_ZN39_INTERNAL_1f9d494e_4_k_cu_34a879a3_59154cuda3std3__419piecewise_constructE,@object
	.size		_ZN39_INTERNAL_1f9d494e_4_k_cu_34a879a3_59154cuda3std3__419piecewise_constructE,(_ZN39_INTERNAL_1f9d494e_4_k_cu_34a879a3_59154cuda3std3__45__cpo4cendE - _ZN39_INTERNAL_1f9d494e_4_k_cu_34a879a3_59154cuda3std3__419piecewise_constructE)
_ZN39_INTERNAL_1f9d494e_4_k_cu_34a879a3_59154cuda3std3__419piecewise_constructE:
	.zero		1
	.type		_ZN39_INTERNAL_1f9d494e_4_k_cu_34a879a3_59154cuda3std3__45__cpo4cendE,@object
	.size		_ZN39_INTERNAL_1f9d494e_4_k_cu_34a879a3_59154cuda3std3__45__cpo4cendE,(_ZN39_INTERNAL_1f9d494e_4_k_cu_34a879a3_59154cuda3std6ranges3__45__cpo4swapE - _ZN39_INTERNAL_1f9d494e_4_k_cu_34a879a3_59154cuda3std3__45__cpo4cendE)
_ZN39_INTERNAL_1f9d494e_4_k_cu_34a879a3_59154cuda3std3__45__cpo4cendE:
	.zero		1
	.type		_ZN39_INTERNAL_1f9d494e_4_k_cu_34a879a3_59154cuda3std6ranges3__45__cpo4swapE,@object
	.size		_ZN39_INTERNAL_1f9d494e_4_k_cu_34a879a3_59154cuda3std6ranges3__45__cpo4swapE,(.L_10 - _ZN39_INTERNAL_1f9d494e_4_k_cu_34a879a3_59154cuda3std6ranges3__45__cpo4swapE)
_ZN39_INTERNAL_1f9d494e_4_k_cu_34a879a3_59154cuda3std6ranges3__45__cpo4swapE:
	.zero		1
.L_10:


//--------------------- .nv.constant0._ZN7cutlass13device_kernelINS_4gemm6kernel13GemmUniversalIN4cute5tupleIJiiiiEEENS1_10collective13CollectiveMmaINS1_35MainloopSm100TmaUmmaWarpSpecializedILi4ELi2ELi4ENS5_IJNS4_1CILi2EEENSA_ILi1EEESC_EEEEENS5_IJNSA_ILi64EEENSA_ILi32EEENSA_ILi256EEEEEENS_10bfloat16_tENS5_IJlSC_lEEESJ_SK_NS4_8TiledMMAINS4_8MMA_AtomIJNS4_20SM100_MMA_F16BF16_SSISJ_SJ_fLi64ELi32ELNS4_4UMMA5MajorE0ELSP_0ELNSO_7ScaleInE0ELSQ_0EEEEEENS4_6LayoutINS5_IJSC_SC_SC_EEENS5_IJNSA_ILi0EEESV_SV_EEEEENS5_IJNS4_10UnderscoreESY_SY_EEEEENS4_13SM90_TMA_LOADENS4_14ComposedLayoutINS4_7SwizzleILi3ELi4ELi3EEENS4_18smem_ptr_flag_bitsILi16EEENST_INS5_IJNSA_ILi8EEESF_EEENS5_IJSF_SC_EEEEEEEvNS4_8identityENS4_23SM90_TMA_LOAD_MULTICASTES1B_vS1C_EENS_8epilogue10collective18CollectiveEpilogueINS1F_23Sm100TmaWarpSpecializedILi2ELi1ELi16ELb1ELb0EEEJSI_NS5_IJNST_ISF_SC_EENST_ISG_SC_EEEEESJ_SK_SJ_SK_NS1F_6fusion15FusionCallbacksIS1J_NS1N_17LinearCombinationISJ_fSJ_fLNS_15FloatRoundStyleE2EEESI_S1M_JEEENS4_5SM1004TMEM4LOAD26SM100_TMEM_LOAD_16dp256b4xES11_NS12_INS13_ILi2ELi4ELi3EEES16_NST_INS5_IJS17_SG_EEENS5_IJSG_SC_EEEEEEENS4_17SM75_U32x4_LDSM_NENS4_14SM90_TMA_STOREES21_NS4_17SM90_U32x4_STSM_NENS4_39AutoVectorizingCopyWithAssumedAlignmentILi128EEEEEEvvEEEEvNT_6ParamsE --------------------------
	.section	.nv.constant0._ZN7cutlass13device_kernelINS_4gemm6kernel13GemmUniversalIN4cute5tupleIJiiiiEEENS1_10collective13CollectiveMmaINS1_35MainloopSm100TmaUmmaWarpSpecializedILi4ELi2ELi4ENS5_IJNS4_1CILi2EEENSA_ILi1EEESC_EEEEENS5_IJNSA_ILi64EEENSA_ILi32EEENSA_ILi256EEEEEENS_10bfloat16_tENS5_IJlSC_lEEESJ_SK_NS4_8TiledMMAINS4_8MMA_AtomIJNS4_20SM100_MMA_F16BF16_SSISJ_SJ_fLi64ELi32ELNS4_4UMMA5MajorE0ELSP_0ELNSO_7ScaleInE0ELSQ_0EEEEEENS4_6LayoutINS5_IJSC_SC_SC_EEENS5_IJNSA_ILi0EEESV_SV_EEEEENS5_IJNS4_10UnderscoreESY_SY_EEEEENS4_13SM90_TMA_LOADENS4_14ComposedLayoutINS4_7SwizzleILi3ELi4ELi3EEENS4_18smem_ptr_flag_bitsILi16EEENST_INS5_IJNSA_ILi8EEESF_EEENS5_IJSF_SC_EEEEEEEvNS4_8identityENS4_23SM90_TMA_LOAD_MULTICASTES1B_vS1C_EENS_8epilogue10collective18CollectiveEpilogueINS1F_23Sm100TmaWarpSpecializedILi2ELi1ELi16ELb1ELb0EEEJSI_NS5_IJNST_ISF_SC_EENST_ISG_SC_EEEEESJ_SK_SJ_SK_NS1F_6fusion15FusionCallbacksIS1J_NS1N_17LinearCombinationISJ_fSJ_fLNS_15FloatRoundStyleE2EEESI_S1M_JEEENS4_5SM1004TMEM4LOAD26SM100_TMEM_LOAD_16dp256b4xES11_NS12_INS13_ILi2ELi4ELi3EEES16_NST_INS5_IJS17_SG_EEENS5_IJSG_SC_EEEEEEENS4_17SM75_U32x4_LDSM_NENS4_14SM90_TMA_STOREES21_NS4_17SM90_U32x4_STSM_NENS4_39AutoVectorizingCopyWithAssumedAlignmentILi128EEEEEEvvEEEEvNT_6ParamsE,"a",@progbits
	.sectionflags	@""
	.align	4
.nv.constant0._ZN7cutlass13device_kernelINS_4gemm6kernel13GemmUniversalIN4cute5tupleIJiiiiEEENS1_10collective13CollectiveMmaINS1_35MainloopSm100TmaUmmaWarpSpecializedILi4ELi2ELi4ENS5_IJNS4_1CILi2EEENSA_ILi1EEESC_EEEEENS5_IJNSA_ILi64EEENSA_ILi32EEENSA_ILi256EEEEEENS_10bfloat16_tENS5_IJlSC_lEEESJ_SK_NS4_8TiledMMAINS4_8MMA_AtomIJNS4_20SM100_MMA_F16BF16_SSISJ_SJ_fLi64ELi32ELNS4_4UMMA5MajorE0ELSP_0ELNSO_7ScaleInE0ELSQ_0EEEEEENS4_6LayoutINS5_IJSC_SC_SC_EEENS5_IJNSA_ILi0EEESV_SV_EEEEENS5_IJNS4_10UnderscoreESY_SY_EEEEENS4_13SM90_TMA_LOADENS4_14ComposedLayoutINS4_7SwizzleILi3ELi4ELi3EEENS4_18smem_ptr_flag_bitsILi16EEENST_INS5_IJNSA_ILi8EEESF_EEENS5_IJSF_SC_EEEEEEEvNS4_8identityENS4_23SM90_TMA_LOAD_MULTICASTES1B_vS1C_EENS_8epilogue10collective18CollectiveEpilogueINS1F_23Sm100TmaWarpSpecializedILi2ELi1ELi16ELb1ELb0EEEJSI_NS5_IJNST_ISF_SC_EENST_ISG_SC_EEEEESJ_SK_SJ_SK_NS1F_6fusion15FusionCallbacksIS1J_NS1N_17LinearCombinationISJ_fSJ_fLNS_15FloatRoundStyleE2EEESI_S1M_JEEENS4_5SM1004TMEM4LOAD26SM100_TMEM_LOAD_16dp256b4xES11_NS12_INS13_ILi2ELi4ELi3EEES16_NST_INS5_IJS17_SG_EEENS5_IJSG_SC_EEEEEEENS4_17SM75_U32x4_LDSM_NENS4_14SM90_TMA_STOREES21_NS4_17SM90_U32x4_STSM_NENS4_39AutoVectorizingCopyWithAssumedAlignmentILi128EEEEEEvvEEEEvNT_6ParamsE:
	.zero		2944


//--------------------- SYMBOLS --------------------------

	.type		.nv.reservedSmem.offset0,@object
	.size		.nv.reservedSmem.offset0,0x4
	.type		.nv.reservedSmem.cap,@object
	.size		.nv.reservedSmem.cap,0x4
	.type		__assertfail,@function
